//
// Generated by NVIDIA NVVM Compiler
//
// Compiler Build ID: CL-36424714
// Cuda compilation tools, release 13.0, V13.0.88
// Based on NVVM 20.0.0
//

.version 9.0
.target sm_100
.address_size 64

	// .globl	_Z11countKernelPjS_jjj
// _ZZ11countKernelPjS_jjjE17shm_radixCounters has been demoted
// _ZZ18radixSumScanKernelPjS_jE14shm_prefixSums has been demoted
// _ZZ18totalSumScanKernelPjE14shm_prefixSums has been demoted
// _ZZ13reorderKernelPjPiS_S_S_S0_jjjE15shm_radixPrefix has been demoted

.visible .entry _Z11countKernelPjS_jjj(
	.param .u64 .ptr .align 1 _Z11countKernelPjS_jjj_param_0,
	.param .u64 .ptr .align 1 _Z11countKernelPjS_jjj_param_1,
	.param .u32 _Z11countKernelPjS_jjj_param_2,
	.param .u32 _Z11countKernelPjS_jjj_param_3,
	.param .u32 _Z11countKernelPjS_jjj_param_4
)
{
	.reg .pred 	%p<4>;
	.reg .b32 	%r<51>;
	.reg .b64 	%rd<9>;
	// demoted variable
	.shared .align 4 .b8 _ZZ11countKernelPjS_jjjE17shm_radixCounters[32768];
	ld.param.u64 	%rd2, [_Z11countKernelPjS_jjj_param_0];
	ld.param.u64 	%rd3, [_Z11countKernelPjS_jjj_param_1];
	ld.param.u32 	%r18, [_Z11countKernelPjS_jjj_param_2];
	ld.param.u32 	%r19, [_Z11countKernelPjS_jjj_param_3];
	ld.param.u32 	%r20, [_Z11countKernelPjS_jjj_param_4];
	mov.u32 	%r1, %ctaid.x;
	mov.u32 	%r21, %ntid.x;
	mov.u32 	%r22, %tid.x;
	mad.lo.s32 	%r2, %r1, %r21, %r22;
	shr.u32 	%r3, %r22, 5;
	and.b32  	%r50, %r22, 31;
	shl.b32 	%r23, %r3, 10;
	shl.b32 	%r24, %r22, 2;
	and.b32  	%r25, %r24, 124;
	or.b32  	%r26, %r23, %r25;
	mov.u32 	%r27, _ZZ11countKernelPjS_jjjE17shm_radixCounters;
	add.s32 	%r49, %r27, %r26;
	mov.u32 	%r46, %r49;
	mov.u32 	%r47, %r50;
$L__BB0_1:
	mov.b32 	%r28, 0;
	st.shared.u32 	[%r46], %r28;
	add.s32 	%r8, %r47, 32;
	add.s32 	%r46, %r46, 128;
	setp.lt.u32 	%p1, %r47, 224;
	mov.u32 	%r47, %r8;
	@%p1 bra 	$L__BB0_1;
	bar.warp.sync 	-1;
	setp.ge.u32 	%p2, %r2, %r18;
	@%p2 bra 	$L__BB0_4;
	shl.b32 	%r29, %r20, 3;
	mov.b32 	%r30, 255;
	shl.b32 	%r31, %r30, %r29;
	cvta.to.global.u64 	%rd4, %rd2;
	mul.wide.u32 	%rd5, %r2, 4;
	add.s64 	%rd6, %rd4, %rd5;
	ld.global.u32 	%r32, [%rd6];
	and.b32  	%r33, %r32, %r31;
	shr.u32 	%r34, %r33, %r29;
	add.s32 	%r37, %r27, %r23;
	shl.b32 	%r38, %r34, 2;
	add.s32 	%r39, %r37, %r38;
	atom.shared.add.u32 	%r40, [%r39], 1;
$L__BB0_4:
	bar.warp.sync 	-1;
	shl.b32 	%r41, %r1, 5;
	mul.lo.s32 	%r42, %r19, %r50;
	shl.b32 	%r43, %r42, 5;
	or.b32  	%r44, %r3, %r43;
	add.s32 	%r48, %r44, %r41;
	shl.b32 	%r11, %r19, 10;
	cvta.to.global.u64 	%rd1, %rd3;
$L__BB0_5:
	ld.shared.u32 	%r45, [%r49];
	mul.wide.u32 	%rd7, %r48, 4;
	add.s64 	%rd8, %rd1, %rd7;
	st.global.u32 	[%rd8], %r45;
	add.s32 	%r15, %r50, 32;
	add.s32 	%r49, %r49, 128;
	add.s32 	%r48, %r48, %r11;
	setp.lt.u32 	%p3, %r50, 224;
	mov.u32 	%r50, %r15;
	@%p3 bra 	$L__BB0_5;
	ret;

}
	// .globl	_Z18radixSumScanKernelPjS_j
.visible .entry _Z18radixSumScanKernelPjS_j(
	.param .u64 .ptr .align 1 _Z18radixSumScanKernelPjS_j_param_0,
	.param .u64 .ptr .align 1 _Z18radixSumScanKernelPjS_j_param_1,
	.param .u32 _Z18radixSumScanKernelPjS_j_param_2
)
{
	.reg .pred 	%p<86>;
	.reg .b32 	%r<169>;
	.reg .b64 	%rd<15>;
	// demoted variable
	.shared .align 4 .b8 _ZZ18radixSumScanKernelPjS_jE14shm_prefixSums[128];
	ld.param.u64 	%rd7, [_Z18radixSumScanKernelPjS_j_param_0];
	ld.param.u64 	%rd6, [_Z18radixSumScanKernelPjS_j_param_1];
	ld.param.u32 	%r38, [_Z18radixSumScanKernelPjS_j_param_2];
	cvta.to.global.u64 	%rd1, %rd7;
	mov.u32 	%r1, %tid.x;
	and.b32  	%r2, %r1, 31;
	mov.u32 	%r3, %ctaid.x;
	setp.gt.u32 	%p1, %r1, 31;
	shl.b32 	%r39, %r1, 2;
	and.b32  	%r40, %r39, 124;
	mov.u32 	%r41, _ZZ18radixSumScanKernelPjS_jE14shm_prefixSums;
	add.s32 	%r4, %r41, %r40;
	@%p1 bra 	$L__BB1_2;
	mov.b32 	%r42, 0;
	st.shared.u32 	[%r4], %r42;
$L__BB1_2:
	bar.sync 	0;
	shl.b32 	%r5, %r38, 5;
	mov.u32 	%r6, %ntid.x;
	add.s32 	%r43, %r6, %r5;
	add.s32 	%r7, %r43, -1;
	setp.gt.u32 	%p2, %r6, %r7;
	@%p2 bra 	$L__BB1_44;
	div.u32 	%r44, %r7, %r6;
	mul.lo.s32 	%r45, %r3, %r38;
	shl.b32 	%r46, %r45, 5;
	mul.wide.u32 	%rd8, %r46, 4;
	add.s64 	%rd2, %rd1, %rd8;
	shr.u32 	%r47, %r1, 3;
	and.b32  	%r48, %r47, 124;
	add.s32 	%r8, %r41, %r48;
	max.u32 	%r9, %r44, 1;
	setp.lt.u32 	%p3, %r44, 2;
	mov.u32 	%r166, %r1;
	@%p3 bra 	$L__BB1_30;
	add.s32 	%r160, %r1, %r6;
	shl.b32 	%r11, %r6, 1;
	and.b32  	%r50, %r9, -2;
	neg.s32 	%r159, %r50;
	mov.u32 	%r166, %r1;
$L__BB1_5:
	setp.ge.u32 	%p4, %r166, %r5;
	mul.wide.u32 	%rd9, %r166, 4;
	add.s64 	%rd3, %rd2, %rd9;
	mov.b32 	%r162, 0;
	@%p4 bra 	$L__BB1_7;
	ld.global.u32 	%r162, [%rd3];
$L__BB1_7:
	setp.lt.u32 	%p5, %r2, 16;
	setp.lt.u32 	%p6, %r2, 8;
	setp.lt.u32 	%p7, %r2, 4;
	setp.lt.u32 	%p8, %r2, 2;
	setp.eq.s32 	%p9, %r2, 0;
	setp.ne.s32 	%p10, %r2, 31;
	ld.shared.u32 	%r163, [_ZZ18radixSumScanKernelPjS_jE14shm_prefixSums+124];
	shfl.sync.up.b32	%r52|%p11, %r162, 1, 0, -1;
	selp.b32 	%r53, 0, %r52, %p9;
	add.s32 	%r54, %r53, %r162;
	shfl.sync.up.b32	%r55|%p12, %r54, 2, 0, -1;
	selp.b32 	%r56, 0, %r55, %p8;
	add.s32 	%r57, %r56, %r54;
	shfl.sync.up.b32	%r58|%p13, %r57, 4, 0, -1;
	selp.b32 	%r59, 0, %r58, %p7;
	add.s32 	%r60, %r59, %r57;
	shfl.sync.up.b32	%r61|%p14, %r60, 8, 0, -1;
	selp.b32 	%r62, 0, %r61, %p6;
	add.s32 	%r63, %r62, %r60;
	shfl.sync.up.b32	%r64|%p15, %r63, 16, 0, -1;
	selp.b32 	%r65, 0, %r64, %p5;
	add.s32 	%r19, %r65, %r63;
	bar.sync 	0;
	@%p10 bra 	$L__BB1_9;
	st.shared.u32 	[%r8], %r19;
$L__BB1_9:
	setp.gt.u32 	%p16, %r1, 31;
	bar.sync 	0;
	@%p16 bra 	$L__BB1_11;
	setp.lt.u32 	%p17, %r2, 16;
	setp.lt.u32 	%p18, %r2, 8;
	setp.lt.u32 	%p19, %r2, 4;
	setp.lt.u32 	%p20, %r2, 2;
	setp.eq.s32 	%p21, %r2, 0;
	ld.shared.u32 	%r66, [%r4];
	shfl.sync.up.b32	%r67|%p22, %r66, 1, 0, -1;
	selp.b32 	%r68, 0, %r67, %p21;
	add.s32 	%r69, %r68, %r66;
	shfl.sync.up.b32	%r70|%p23, %r69, 2, 0, -1;
	selp.b32 	%r71, 0, %r70, %p20;
	add.s32 	%r72, %r71, %r69;
	shfl.sync.up.b32	%r73|%p24, %r72, 4, 0, -1;
	selp.b32 	%r74, 0, %r73, %p19;
	add.s32 	%r75, %r74, %r72;
	shfl.sync.up.b32	%r76|%p25, %r75, 8, 0, -1;
	selp.b32 	%r77, 0, %r76, %p18;
	add.s32 	%r78, %r77, %r75;
	shfl.sync.up.b32	%r79|%p26, %r78, 16, 0, -1;
	selp.b32 	%r80, 0, %r79, %p17;
	add.s32 	%r81, %r80, %r78;
	st.shared.u32 	[%r4], %r81;
$L__BB1_11:
	setp.lt.u32 	%p27, %r1, 32;
	bar.sync 	0;
	@%p27 bra 	$L__BB1_13;
	ld.shared.u32 	%r82, [%r8+-4];
	add.s32 	%r163, %r82, %r163;
$L__BB1_13:
	setp.gt.u32 	%p28, %r1, 31;
	bar.sync 	0;
	@%p28 bra 	$L__BB1_15;
	ld.shared.u32 	%r83, [%r4];
	add.s32 	%r84, %r83, %r163;
	st.shared.u32 	[%r4], %r84;
$L__BB1_15:
	setp.ge.u32 	%p29, %r166, %r5;
	@%p29 bra 	$L__BB1_17;
	add.s32 	%r85, %r163, %r19;
	st.global.u32 	[%rd3], %r85;
$L__BB1_17:
	bar.sync 	0;
	setp.ge.u32 	%p30, %r160, %r5;
	mul.wide.u32 	%rd10, %r160, 4;
	add.s64 	%rd4, %rd2, %rd10;
	mov.b32 	%r164, 0;
	@%p30 bra 	$L__BB1_19;
	ld.global.u32 	%r164, [%rd4];
$L__BB1_19:
	setp.lt.u32 	%p31, %r2, 16;
	setp.lt.u32 	%p32, %r2, 8;
	setp.lt.u32 	%p33, %r2, 4;
	setp.lt.u32 	%p34, %r2, 2;
	setp.eq.s32 	%p35, %r2, 0;
	setp.ne.s32 	%p36, %r2, 31;
	ld.shared.u32 	%r165, [_ZZ18radixSumScanKernelPjS_jE14shm_prefixSums+124];
	shfl.sync.up.b32	%r87|%p37, %r164, 1, 0, -1;
	selp.b32 	%r88, 0, %r87, %p35;
	add.s32 	%r89, %r88, %r164;
	shfl.sync.up.b32	%r90|%p38, %r89, 2, 0, -1;
	selp.b32 	%r91, 0, %r90, %p34;
	add.s32 	%r92, %r91, %r89;
	shfl.sync.up.b32	%r93|%p39, %r92, 4, 0, -1;
	selp.b32 	%r94, 0, %r93, %p33;
	add.s32 	%r95, %r94, %r92;
	shfl.sync.up.b32	%r96|%p40, %r95, 8, 0, -1;
	selp.b32 	%r97, 0, %r96, %p32;
	add.s32 	%r98, %r97, %r95;
	shfl.sync.up.b32	%r99|%p41, %r98, 16, 0, -1;
	selp.b32 	%r100, 0, %r99, %p31;
	add.s32 	%r25, %r100, %r98;
	bar.sync 	0;
	@%p36 bra 	$L__BB1_21;
	st.shared.u32 	[%r8], %r25;
$L__BB1_21:
	setp.gt.u32 	%p42, %r1, 31;
	bar.sync 	0;
	@%p42 bra 	$L__BB1_23;
	setp.lt.u32 	%p43, %r2, 16;
	setp.lt.u32 	%p44, %r2, 8;
	setp.lt.u32 	%p45, %r2, 4;
	setp.lt.u32 	%p46, %r2, 2;
	setp.eq.s32 	%p47, %r2, 0;
	ld.shared.u32 	%r101, [%r4];
	shfl.sync.up.b32	%r102|%p48, %r101, 1, 0, -1;
	selp.b32 	%r103, 0, %r102, %p47;
	add.s32 	%r104, %r103, %r101;
	shfl.sync.up.b32	%r105|%p49, %r104, 2, 0, -1;
	selp.b32 	%r106, 0, %r105, %p46;
	add.s32 	%r107, %r106, %r104;
	shfl.sync.up.b32	%r108|%p50, %r107, 4, 0, -1;
	selp.b32 	%r109, 0, %r108, %p45;
	add.s32 	%r110, %r109, %r107;
	shfl.sync.up.b32	%r111|%p51, %r110, 8, 0, -1;
	selp.b32 	%r112, 0, %r111, %p44;
	add.s32 	%r113, %r112, %r110;
	shfl.sync.up.b32	%r114|%p52, %r113, 16, 0, -1;
	selp.b32 	%r115, 0, %r114, %p43;
	add.s32 	%r116, %r115, %r113;
	st.shared.u32 	[%r4], %r116;
$L__BB1_23:
	setp.lt.u32 	%p53, %r1, 32;
	bar.sync 	0;
	@%p53 bra 	$L__BB1_25;
	ld.shared.u32 	%r117, [%r8+-4];
	add.s32 	%r165, %r117, %r165;
$L__BB1_25:
	setp.gt.u32 	%p54, %r1, 31;
	bar.sync 	0;
	@%p54 bra 	$L__BB1_27;
	ld.shared.u32 	%r118, [%r4];
	add.s32 	%r119, %r118, %r165;
	st.shared.u32 	[%r4], %r119;
$L__BB1_27:
	setp.ge.u32 	%p55, %r160, %r5;
	@%p55 bra 	$L__BB1_29;
	add.s32 	%r120, %r165, %r25;
	st.global.u32 	[%rd4], %r120;
$L__BB1_29:
	add.s32 	%r121, %r166, %r6;
	add.s32 	%r166, %r121, %r6;
	bar.sync 	0;
	add.s32 	%r160, %r160, %r11;
	add.s32 	%r159, %r159, 2;
	setp.ne.s32 	%p56, %r159, 0;
	@%p56 bra 	$L__BB1_5;
$L__BB1_30:
	and.b32  	%r122, %r9, 1;
	setp.eq.b32 	%p57, %r122, 1;
	not.pred 	%p58, %p57;
	@%p58 bra 	$L__BB1_44;
	setp.ge.u32 	%p59, %r166, %r5;
	mul.wide.u32 	%rd11, %r166, 4;
	add.s64 	%rd5, %rd2, %rd11;
	mov.b32 	%r167, 0;
	@%p59 bra 	$L__BB1_33;
	ld.global.u32 	%r167, [%rd5];
$L__BB1_33:
	setp.ne.s32 	%p60, %r2, 31;
	ld.shared.u32 	%r168, [_ZZ18radixSumScanKernelPjS_jE14shm_prefixSums+124];
	shfl.sync.up.b32	%r124|%p61, %r167, 1, 0, -1;
	setp.eq.s32 	%p62, %r2, 0;
	selp.b32 	%r125, 0, %r124, %p62;
	add.s32 	%r126, %r125, %r167;
	shfl.sync.up.b32	%r127|%p63, %r126, 2, 0, -1;
	setp.lt.u32 	%p64, %r2, 2;
	selp.b32 	%r128, 0, %r127, %p64;
	add.s32 	%r129, %r128, %r126;
	shfl.sync.up.b32	%r130|%p65, %r129, 4, 0, -1;
	setp.lt.u32 	%p66, %r2, 4;
	selp.b32 	%r131, 0, %r130, %p66;
	add.s32 	%r132, %r131, %r129;
	shfl.sync.up.b32	%r133|%p67, %r132, 8, 0, -1;
	setp.lt.u32 	%p68, %r2, 8;
	selp.b32 	%r134, 0, %r133, %p68;
	add.s32 	%r135, %r134, %r132;
	shfl.sync.up.b32	%r136|%p69, %r135, 16, 0, -1;
	setp.lt.u32 	%p70, %r2, 16;
	selp.b32 	%r137, 0, %r136, %p70;
	add.s32 	%r35, %r137, %r135;
	bar.sync 	0;
	@%p60 bra 	$L__BB1_35;
	st.shared.u32 	[%r8], %r35;
$L__BB1_35:
	setp.gt.u32 	%p71, %r1, 31;
	bar.sync 	0;
	@%p71 bra 	$L__BB1_37;
	setp.lt.u32 	%p72, %r2, 16;
	setp.lt.u32 	%p73, %r2, 8;
	setp.lt.u32 	%p74, %r2, 4;
	setp.lt.u32 	%p75, %r2, 2;
	setp.eq.s32 	%p76, %r2, 0;
	ld.shared.u32 	%r138, [%r4];
	shfl.sync.up.b32	%r139|%p77, %r138, 1, 0, -1;
	selp.b32 	%r140, 0, %r139, %p76;
	add.s32 	%r141, %r140, %r138;
	shfl.sync.up.b32	%r142|%p78, %r141, 2, 0, -1;
	selp.b32 	%r143, 0, %r142, %p75;
	add.s32 	%r144, %r143, %r141;
	shfl.sync.up.b32	%r145|%p79, %r144, 4, 0, -1;
	selp.b32 	%r146, 0, %r145, %p74;
	add.s32 	%r147, %r146, %r144;
	shfl.sync.up.b32	%r148|%p80, %r147, 8, 0, -1;
	selp.b32 	%r149, 0, %r148, %p73;
	add.s32 	%r150, %r149, %r147;
	shfl.sync.up.b32	%r151|%p81, %r150, 16, 0, -1;
	selp.b32 	%r152, 0, %r151, %p72;
	add.s32 	%r153, %r152, %r150;
	st.shared.u32 	[%r4], %r153;
$L__BB1_37:
	setp.lt.u32 	%p82, %r1, 32;
	bar.sync 	0;
	@%p82 bra 	$L__BB1_39;
	ld.shared.u32 	%r154, [%r8+-4];
	add.s32 	%r168, %r154, %r168;
$L__BB1_39:
	setp.gt.u32 	%p83, %r1, 31;
	bar.sync 	0;
	@%p83 bra 	$L__BB1_41;
	ld.shared.u32 	%r155, [%r4];
	add.s32 	%r156, %r155, %r168;
	st.shared.u32 	[%r4], %r156;
$L__BB1_41:
	setp.ge.u32 	%p84, %r166, %r5;
	@%p84 bra 	$L__BB1_43;
	add.s32 	%r157, %r168, %r35;
	st.global.u32 	[%rd5], %r157;
$L__BB1_43:
	bar.sync 	0;
$L__BB1_44:
	setp.ne.s32 	%p85, %r1, 0;
	@%p85 bra 	$L__BB1_46;
	ld.shared.u32 	%r158, [_ZZ18radixSumScanKernelPjS_jE14shm_prefixSums+124];
	cvta.to.global.u64 	%rd12, %rd6;
	mul.wide.u32 	%rd13, %r3, 4;
	add.s64 	%rd14, %rd12, %rd13;
	st.global.u32 	[%rd14], %r158;
$L__BB1_46:
	ret;

}
	// .globl	_Z18totalSumScanKernelPj
.visible .entry _Z18totalSumScanKernelPj(
	.param .u64 .ptr .align 1 _Z18totalSumScanKernelPj_param_0
)
{
	.reg .pred 	%p<27>;
	.reg .b32 	%r<51>;
	.reg .b64 	%rd<5>;
	// demoted variable
	.shared .align 4 .b8 _ZZ18totalSumScanKernelPjE14shm_prefixSums[32];
	ld.param.u64 	%rd2, [_Z18totalSumScanKernelPj_param_0];
	mov.u32 	%r1, %tid.x;
	and.b32  	%r2, %r1, 31;
	setp.gt.u32 	%p1, %r1, 31;
	shl.b32 	%r11, %r1, 2;
	and.b32  	%r12, %r11, 124;
	mov.u32 	%r13, _ZZ18totalSumScanKernelPjE14shm_prefixSums;
	add.s32 	%r3, %r13, %r12;
	@%p1 bra 	$L__BB2_2;
	mov.b32 	%r14, 0;
	st.shared.u32 	[%r3], %r14;
$L__BB2_2:
	bar.sync 	0;
	cvta.to.global.u64 	%rd3, %rd2;
	mul.wide.u32 	%rd4, %r1, 4;
	add.s64 	%rd1, %rd3, %rd4;
	ld.global.u32 	%r15, [%rd1];
	shfl.sync.up.b32	%r16|%p2, %r15, 1, 0, -1;
	setp.eq.s32 	%p3, %r2, 0;
	selp.b32 	%r17, 0, %r16, %p3;
	add.s32 	%r18, %r17, %r15;
	shfl.sync.up.b32	%r19|%p4, %r18, 2, 0, -1;
	setp.lt.u32 	%p5, %r2, 2;
	selp.b32 	%r20, 0, %r19, %p5;
	add.s32 	%r21, %r20, %r18;
	shfl.sync.up.b32	%r22|%p6, %r21, 4, 0, -1;
	setp.lt.u32 	%p7, %r2, 4;
	selp.b32 	%r23, 0, %r22, %p7;
	add.s32 	%r24, %r23, %r21;
	shfl.sync.up.b32	%r25|%p8, %r24, 8, 0, -1;
	setp.lt.u32 	%p9, %r2, 8;
	selp.b32 	%r26, 0, %r25, %p9;
	add.s32 	%r27, %r26, %r24;
	shfl.sync.up.b32	%r28|%p10, %r27, 16, 0, -1;
	setp.lt.u32 	%p11, %r2, 16;
	selp.b32 	%r29, 0, %r28, %p11;
	add.s32 	%r50, %r29, %r27;
	setp.ne.s32 	%p12, %r2, 31;
	shr.u32 	%r30, %r1, 3;
	and.b32  	%r31, %r30, 124;
	add.s32 	%r5, %r13, %r31;
	@%p12 bra 	$L__BB2_4;
	st.shared.u32 	[%r5], %r50;
$L__BB2_4:
	setp.gt.u32 	%p13, %r1, 31;
	bar.sync 	0;
	@%p13 bra 	$L__BB2_9;
	setp.gt.u32 	%p14, %r2, 7;
	mov.b32 	%r49, 0;
	@%p14 bra 	$L__BB2_7;
	ld.shared.u32 	%r49, [%r3];
$L__BB2_7:
	setp.lt.u32 	%p15, %r2, 16;
	setp.gt.u32 	%p16, %r2, 7;
	setp.lt.u32 	%p17, %r2, 8;
	setp.lt.u32 	%p18, %r2, 4;
	setp.lt.u32 	%p19, %r2, 2;
	setp.eq.s32 	%p20, %r2, 0;
	shfl.sync.up.b32	%r34|%p21, %r49, 1, 0, -1;
	selp.b32 	%r35, 0, %r34, %p20;
	add.s32 	%r36, %r35, %r49;
	shfl.sync.up.b32	%r37|%p22, %r36, 2, 0, -1;
	selp.b32 	%r38, 0, %r37, %p19;
	add.s32 	%r39, %r38, %r36;
	shfl.sync.up.b32	%r40|%p23, %r39, 4, 0, -1;
	selp.b32 	%r41, 0, %r40, %p18;
	add.s32 	%r42, %r41, %r39;
	shfl.sync.up.b32	%r43|%p24, %r42, 8, 0, -1;
	selp.b32 	%r44, 0, %r43, %p17;
	add.s32 	%r45, %r44, %r42;
	shfl.sync.up.b32	%r46|%p25, %r45, 16, 0, -1;
	selp.b32 	%r47, 0, %r46, %p15;
	add.s32 	%r8, %r47, %r45;
	@%p16 bra 	$L__BB2_9;
	st.shared.u32 	[%r3], %r8;
$L__BB2_9:
	setp.lt.u32 	%p26, %r1, 32;
	bar.sync 	0;
	@%p26 bra 	$L__BB2_11;
	ld.shared.u32 	%r48, [%r5+-4];
	add.s32 	%r50, %r48, %r50;
$L__BB2_11:
	st.global.u32 	[%rd1], %r50;
	ret;

}
	// .globl	_Z13reorderKernelPjPiS_S_S_S0_jjj
.visible .entry _Z13reorderKernelPjPiS_S_S_S0_jjj(
	.param .u64 .ptr .align 1 _Z13reorderKernelPjPiS_S_S_S0_jjj_param_0,
	.param .u64 .ptr .align 1 _Z13reorderKernelPjPiS_S_S_S0_jjj_param_1,
	.param .u64 .ptr .align 1 _Z13reorderKernelPjPiS_S_S_S0_jjj_param_2,
	.param .u64 .ptr .align 1 _Z13reorderKernelPjPiS_S_S_S0_jjj_param_3,
	.param .u64 .ptr .align 1 _Z13reorderKernelPjPiS_S_S_S0_jjj_param_4,
	.param .u64 .ptr .align 1 _Z13reorderKernelPjPiS_S_S_S0_jjj_param_5,
	.param .u32 _Z13reorderKernelPjPiS_S_S_S0_jjj_param_6,
	.param .u32 _Z13reorderKernelPjPiS_S_S_S0_jjj_param_7,
	.param .u32 _Z13reorderKernelPjPiS_S_S_S0_jjj_param_8
)
{
	.reg .pred 	%p<18>;
	.reg .b32 	%r<119>;
	.reg .b64 	%rd<23>;
	// demoted variable
	.shared .align 4 .b8 _ZZ13reorderKernelPjPiS_S_S_S0_jjjE15shm_radixPrefix[32768];
	ld.param.u64 	%rd3, [_Z13reorderKernelPjPiS_S_S_S0_jjj_param_0];
	ld.param.u64 	%rd4, [_Z13reorderKernelPjPiS_S_S_S0_jjj_param_1];
	ld.param.u64 	%rd7, [_Z13reorderKernelPjPiS_S_S_S0_jjj_param_2];
	ld.param.u64 	%rd8, [_Z13reorderKernelPjPiS_S_S_S0_jjj_param_3];
	ld.param.u64 	%rd5, [_Z13reorderKernelPjPiS_S_S_S0_jjj_param_4];
	ld.param.u64 	%rd6, [_Z13reorderKernelPjPiS_S_S_S0_jjj_param_5];
	ld.param.u32 	%r47, [_Z13reorderKernelPjPiS_S_S_S0_jjj_param_6];
	ld.param.u32 	%r49, [_Z13reorderKernelPjPiS_S_S_S0_jjj_param_7];
	ld.param.u32 	%r48, [_Z13reorderKernelPjPiS_S_S_S0_jjj_param_8];
	cvta.to.global.u64 	%rd1, %rd8;
	cvta.to.global.u64 	%rd2, %rd7;
	mov.u32 	%r50, %ctaid.x;
	mov.u32 	%r51, %ntid.x;
	mov.u32 	%r52, %tid.x;
	mad.lo.s32 	%r1, %r50, %r51, %r52;
	shr.u32 	%r2, %r52, 5;
	and.b32  	%r3, %r52, 31;
	shl.b32 	%r53, %r50, 5;
	add.s32 	%r104, %r3, -1;
	shl.b32 	%r54, %r2, 10;
	shl.b32 	%r55, %r52, 2;
	and.b32  	%r56, %r55, 124;
	or.b32  	%r57, %r54, %r56;
	mov.u32 	%r58, _ZZ13reorderKernelPjPiS_S_S_S0_jjjE15shm_radixPrefix;
	add.s32 	%r103, %r58, %r57;
	mul.lo.s32 	%r59, %r49, %r3;
	shl.b32 	%r60, %r59, 5;
	or.b32  	%r61, %r2, %r60;
	add.s32 	%r102, %r61, %r53;
	shl.b32 	%r7, %r49, 10;
$L__BB3_1:
	mul.wide.u32 	%rd9, %r102, 4;
	add.s64 	%rd10, %rd2, %rd9;
	ld.global.u32 	%r11, [%rd10];
	setp.eq.s32 	%p1, %r104, -1;
	mov.b32 	%r105, 0;
	@%p1 bra 	$L__BB3_3;
	mul.wide.u32 	%rd11, %r104, 4;
	add.s64 	%rd12, %rd1, %rd11;
	ld.global.u32 	%r105, [%rd12];
$L__BB3_3:
	add.s32 	%r63, %r105, %r11;
	st.shared.u32 	[%r103], %r63;
	add.s32 	%r14, %r104, 32;
	add.s32 	%r64, %r104, 1;
	add.s32 	%r103, %r103, 128;
	add.s32 	%r102, %r102, %r7;
	setp.lt.u32 	%p2, %r64, 224;
	mov.u32 	%r104, %r14;
	@%p2 bra 	$L__BB3_1;
	setp.ge.u32 	%p3, %r1, %r47;
	setp.lt.u32 	%p4, %r1, %r47;
	mov.b32 	%r65, -1;
	vote.sync.ballot.b32 	%r17, %p4, %r65;
	@%p3 bra 	$L__BB3_15;
	shl.b32 	%r67, %r48, 3;
	mov.b32 	%r68, 255;
	shl.b32 	%r69, %r68, %r67;
	cvta.to.global.u64 	%rd13, %rd3;
	mul.wide.u32 	%rd14, %r1, 4;
	add.s64 	%rd15, %rd13, %rd14;
	ld.global.u32 	%r18, [%rd15];
	cvta.to.global.u64 	%rd16, %rd4;
	add.s64 	%rd17, %rd16, %rd14;
	ld.global.u32 	%r19, [%rd17];
	and.b32  	%r70, %r18, %r69;
	shr.u32 	%r20, %r70, %r67;
	and.b32  	%r71, %r17, 1;
	setp.eq.b32 	%p6, %r71, 1;
	not.pred 	%p7, %p6;
	mov.b32 	%r114, 0;
	@%p7 bra 	$L__BB3_8;
	mov.b32 	%r73, 1;
	shl.b32 	%r21, %r73, %r3;
	mov.b32 	%r107, 0;
	mov.u32 	%r114, %r107;
$L__BB3_7:
	shfl.sync.idx.b32	%r74|%p8, %r20, %r107, 31, %r17;
	setp.eq.s32 	%p9, %r74, %r20;
	vote.sync.ballot.b32 	%r75, %p9, %r17;
	and.b32  	%r76, %r75, %r21;
	setp.eq.s32 	%p11, %r76, 0;
	selp.b32 	%r114, %r114, %r75, %p11;
	add.s32 	%r107, %r107, 1;
	shr.u32 	%r77, %r17, %r107;
	and.b32  	%r78, %r77, 1;
	setp.eq.b32 	%p12, %r78, 1;
	not.pred 	%p13, %p12;
	@%p13 bra 	$L__BB3_8;
	bra.uni 	$L__BB3_7;
$L__BB3_8:
	sub.s32 	%r23, 32, %r3;
	xor.b32  	%r81, %r3, 31;
	and.b32  	%r24, %r23, 3;
	setp.lt.u32 	%p14, %r81, 3;
	mov.b32 	%r118, 0;
	@%p14 bra 	$L__BB3_11;
	and.b32  	%r83, %r23, 60;
	neg.s32 	%r109, %r83;
	mov.b32 	%r118, 0;
$L__BB3_10:
	shr.u32 	%r84, %r114, 31;
	add.s32 	%r85, %r118, %r84;
	shr.u32 	%r86, %r114, 30;
	and.b32  	%r87, %r86, 1;
	add.s32 	%r88, %r85, %r87;
	shr.u32 	%r89, %r114, 29;
	and.b32  	%r90, %r89, 1;
	add.s32 	%r91, %r88, %r90;
	shr.u32 	%r92, %r114, 28;
	and.b32  	%r93, %r92, 1;
	add.s32 	%r118, %r91, %r93;
	shl.b32 	%r114, %r114, 4;
	add.s32 	%r109, %r109, 4;
	setp.ne.s32 	%p15, %r109, 0;
	@%p15 bra 	$L__BB3_10;
$L__BB3_11:
	setp.eq.s32 	%p16, %r24, 0;
	@%p16 bra 	$L__BB3_14;
	neg.s32 	%r115, %r24;
$L__BB3_13:
	.pragma "nounroll";
	shr.u32 	%r94, %r114, 31;
	add.s32 	%r118, %r118, %r94;
	shl.b32 	%r114, %r114, 1;
	add.s32 	%r115, %r115, 1;
	setp.ne.s32 	%p17, %r115, 0;
	@%p17 bra 	$L__BB3_13;
$L__BB3_14:
	add.s32 	%r97, %r58, %r54;
	shl.b32 	%r98, %r20, 2;
	add.s32 	%r99, %r97, %r98;
	ld.shared.u32 	%r100, [%r99];
	sub.s32 	%r101, %r100, %r118;
	cvta.to.global.u64 	%rd18, %rd5;
	mul.wide.u32 	%rd19, %r101, 4;
	add.s64 	%rd20, %rd18, %rd19;
	st.global.u32 	[%rd20], %r18;
	cvta.to.global.u64 	%rd21, %rd6;
	add.s64 	%rd22, %rd21, %rd19;
	st.global.u32 	[%rd22], %r19;
$L__BB3_15:
	ret;

}


// ===== COMPILED SASS (sm_100) =====

	.target	sm_100

	.elftype	@"ET_EXEC"


//--------------------- .note.nv.tkinfo           --------------------------
	.section	.note.nv.tkinfo,"",@"SHT_NOTE"
	.sectionflags	@"SHF_NOTE_NV_TKINFO"
	.tkinfo
        /*0018*/ 	.word	0x00000002
        /*0030*/ 	.string	""
        /*0030*/ 	.string	"ptxas"
        /*0030*/ 	.string	"Cuda compilation tools, release 13.0, V13.0.88"
        /*0030*/ 	.string	"Build cuda_13.0.r13.0/compiler.36424714_0"
        /*0030*/ 	.string	"-arch sm_100 -m 64 "



//--------------------- .note.nv.cuinfo           --------------------------
	.section	.note.nv.cuinfo,"",@"SHT_NOTE"
	.sectionflags	@"SHF_NOTE_NV_CUINFO"
        /*0018*/ 	.short	0x0002
        /*001a*/ 	.short	0x0064
        /*001c*/ 	.short	0x0082
	.zero		2


//--------------------- .nv.info                  --------------------------
	.section	.nv.info,"",@"SHT_CUDA_INFO"
	.align	4


	//----- nvinfo : EIATTR_REGCOUNT
	.align		4
        /*0000*/ 	.byte	0x04, 0x2f
        /*0002*/ 	.short	(.L_1 - .L_0)
	.align		4
.L_0:
        /*0004*/ 	.word	index@(_Z11countKernelPjS_jjj)
        /*0008*/ 	.word	0x0000000e


	//----- nvinfo : EIATTR_FRAME_SIZE
	.align		4
.L_1:
        /*000c*/ 	.byte	0x04, 0x11
        /*000e*/ 	.short	(.L_3 - .L_2)
	.align		4
.L_2:
        /*0010*/ 	.word	index@(_Z11countKernelPjS_jjj)
        /*0014*/ 	.word	0x00000000


	//----- nvinfo : EIATTR_REGCOUNT
	.align		4
.L_3:
        /*0018*/ 	.byte	0x04, 0x2f
        /*001a*/ 	.short	(.L_5 - .L_4)
	.align		4
.L_4:
        /*001c*/ 	.word	index@(_Z18radixSumScanKernelPjS_j)
        /*0020*/ 	.word	0x0000001f


	//----- nvinfo : EIATTR_FRAME_SIZE
	.align		4
.L_5:
        /*0024*/ 	.byte	0x04, 0x11
        /*0026*/ 	.short	(.L_7 - .L_6)
	.align		4
.L_6:
        /*0028*/ 	.word	index@(_Z18radixSumScanKernelPjS_j)
        /*002c*/ 	.word	0x00000000


	//----- nvinfo : EIATTR_REGCOUNT
	.align		4
.L_7:
        /*0030*/ 	.byte	0x04, 0x2f
        /*0032*/ 	.short	(.L_9 - .L_8)
	.align		4
.L_8:
        /*0034*/ 	.word	index@(_Z18totalSumScanKernelPj)
        /*0038*/ 	.word	0x00000014


	//----- nvinfo : EIATTR_FRAME_SIZE
	.align		4
.L_9:
        /*003c*/ 	.byte	0x04, 0x11
        /*003e*/ 	.short	(.L_11 - .L_10)
	.align		4
.L_10:
        /*0040*/ 	.word	index@(_Z18totalSumScanKernelPj)
        /*0044*/ 	.word	0x00000000


	//----- nvinfo : EIATTR_REGCOUNT
	.align		4
.L_11:
        /*0048*/ 	.byte	0x04, 0x2f
        /*004a*/ 	.short	(.L_13 - .L_12)
	.align		4
.L_12:
        /*004c*/ 	.word	index@(_Z13reorderKernelPjPiS_S_S_S0_jjj)
        /*0050*/ 	.word	0x00000013


	//----- nvinfo : EIATTR_FRAME_SIZE
	.align		4
.L_13:
        /*0054*/ 	.byte	0x04, 0x11
        /*0056*/ 	.short	(.L_15 - .L_14)
	.align		4
.L_14:
        /*0058*/ 	.word	index@(_Z13reorderKernelPjPiS_S_S_S0_jjj)
        /*005c*/ 	.word	0x00000000


	//----- nvinfo : EIATTR_MIN_STACK_SIZE
	.align		4
.L_15:
        /*0060*/ 	.byte	0x04, 0x12
        /*0062*/ 	.short	(.L_17 - .L_16)
	.align		4
.L_16:
        /*0064*/ 	.word	index@(_Z13reorderKernelPjPiS_S_S_S0_jjj)
        /*0068*/ 	.word	0x00000000


	//----- nvinfo : EIATTR_MIN_STACK_SIZE
	.align		4
.L_17:
        /*006c*/ 	.byte	0x04, 0x12
        /*006e*/ 	.short	(.L_19 - .L_18)
	.align		4
.L_18:
        /*0070*/ 	.word	index@(_Z18totalSumScanKernelPj)
        /*0074*/ 	.word	0x00000000


	//----- nvinfo : EIATTR_MIN_STACK_SIZE
	.align		4
.L_19:
        /*0078*/ 	.byte	0x04, 0x12
        /*007a*/ 	.short	(.L_21 - .L_20)
	.align		4
.L_20:
        /*007c*/ 	.word	index@(_Z18radixSumScanKernelPjS_j)
        /*0080*/ 	.word	0x00000000


	//----- nvinfo : EIATTR_MIN_STACK_SIZE
	.align		4
.L_21:
        /*0084*/ 	.byte	0x04, 0x12
        /*0086*/ 	.short	(.L_23 - .L_22)
	.align		4
.L_22:
        /*0088*/ 	.word	index@(_Z11countKernelPjS_jjj)
        /*008c*/ 	.word	0x00000000
.L_23:


//--------------------- .nv.compat                --------------------------
	.section	.nv.compat,"",@"SHT_CUDA_COMPAT_INFO"
	.align	4
        /*0000*/ 	.byte	0x02, 0x09, 0x00, 0x00, 0x02, 0x02, 0x01, 0x00, 0x02, 0x05, 0x05, 0x00, 0x03, 0x07, 0x01, 0x01
        /*0010*/ 	.byte	0x02, 0x03, 0x00, 0x00, 0x02, 0x06, 0x01, 0x00, 0x04, 0x0b, 0x08, 0x00, 0x09, 0x00, 0x00, 0x00
        /*0020*/ 	.byte	0x00, 0x00, 0x00, 0x00


//--------------------- .nv.info._Z13reorderKernelPjPiS_S_S_S0_jjj --------------------------
	.section	.nv.info._Z13reorderKernelPjPiS_S_S_S0_jjj,"",@"SHT_CUDA_INFO"
	.sectionflags	@""
	.align	4


	//----- nvinfo : EIATTR_CUDA_API_VERSION
	.align		4
        /*0000*/ 	.byte	0x04, 0x37
        /*0002*/ 	.short	(.L_25 - .L_24)
.L_24:
        /*0004*/ 	.word	0x00000082


	//----- nvinfo : EIATTR_KPARAM_INFO
	.align		4
.L_25:
        /*0008*/ 	.byte	0x04, 0x17
        /*000a*/ 	.short	(.L_27 - .L_26)
.L_26:
        /*000c*/ 	.word	0x00000000
        /*0010*/ 	.short	0x0008
        /*0012*/ 	.short	0x0038
        /*0014*/ 	.byte	0x00, 0xf0, 0x11, 0x00


	//----- nvinfo : EIATTR_KPARAM_INFO
	.align		4
.L_27:
        /*0018*/ 	.byte	0x04, 0x17
        /*001a*/ 	.short	(.L_29 - .L_28)
.L_28:
        /*001c*/ 	.word	0x00000000
        /*0020*/ 	.short	0x0007
        /*0022*/ 	.short	0x0034
        /*0024*/ 	.byte	0x00, 0xf0, 0x11, 0x00


	//----- nvinfo : EIATTR_KPARAM_INFO
	.align		4
.L_29:
        /*0028*/ 	.byte	0x04, 0x17
        /*002a*/ 	.short	(.L_31 - .L_30)
.L_30:
        /*002c*/ 	.word	0x00000000
        /*0030*/ 	.short	0x0006
        /*0032*/ 	.short	0x0030
        /*0034*/ 	.byte	0x00, 0xf0, 0x11, 0x00


	//----- nvinfo : EIATTR_KPARAM_INFO
	.align		4
.L_31:
        /*0038*/ 	.byte	0x04, 0x17
        /*003a*/ 	.short	(.L_33 - .L_32)
.L_32:
        /*003c*/ 	.word	0x00000000
        /*0040*/ 	.short	0x0005
        /*0042*/ 	.short	0x0028
        /*0044*/ 	.byte	0x00, 0xf5, 0x21, 0x00


	//----- nvinfo : EIATTR_KPARAM_INFO
	.align		4
.L_33:
        /*0048*/ 	.byte	0x04, 0x17
        /*004a*/ 	.short	(.L_35 - .L_34)
.L_34:
        /*004c*/ 	.word	0x00000000
        /*0050*/ 	.short	0x0004
        /*0052*/ 	.short	0x0020
        /*0054*/ 	.byte	0x00, 0xf5, 0x21, 0x00


	//----- nvinfo : EIATTR_KPARAM_INFO
	.align		4
.L_35:
        /*0058*/ 	.byte	0x04, 0x17
        /*005a*/ 	.short	(.L_37 - .L_36)
.L_36:
        /*005c*/ 	.word	0x00000000
        /*0060*/ 	.short	0x0003
        /*0062*/ 	.short	0x0018
        /*0064*/ 	.byte	0x00, 0xf5, 0x21, 0x00


	//----- nvinfo : EIATTR_KPARAM_INFO
	.align		4
.L_37:
        /*0068*/ 	.byte	0x04, 0x17
        /*006a*/ 	.short	(.L_39 - .L_38)
.L_38:
        /*006c*/ 	.word	0x00000000
        /*0070*/ 	.short	0x0002
        /*0072*/ 	.short	0x0010
        /*0074*/ 	.byte	0x00, 0xf5, 0x21, 0x00


	//----- nvinfo : EIATTR_KPARAM_INFO
	.align		4
.L_39:
        /*0078*/ 	.byte	0x04, 0x17
        /*007a*/ 	.short	(.L_41 - .L_40)
.L_40:
        /*007c*/ 	.word	0x00000000
        /*0080*/ 	.short	0x0001
        /*0082*/ 	.short	0x0008
        /*0084*/ 	.byte	0x00, 0xf5, 0x21, 0x00


	//----- nvinfo : EIATTR_KPARAM_INFO
	.align		4
.L_41:
        /*0088*/ 	.byte	0x04, 0x17
        /*008a*/ 	.short	(.L_43 - .L_42)
.L_42:
        /*008c*/ 	.word	0x00000000
        /*0090*/ 	.short	0x0000
        /*0092*/ 	.short	0x0000
        /*0094*/ 	.byte	0x00, 0xf5, 0x21, 0x00


	//----- nvinfo : EIATTR_SPARSE_MMA_MASK
	.align		4
.L_43:
        /*0098*/ 	.byte	0x03, 0x50
        /*009a*/ 	.short	0x0000


	//----- nvinfo : EIATTR_MAXREG_COUNT
	.align		4
        /*009c*/ 	.byte	0x03, 0x1b
        /*009e*/ 	.short	0x00ff


	//----- nvinfo : EIATTR_MERCURY_ISA_VERSION
	.align		4
        /*00a0*/ 	.byte	0x03, 0x5f
        /*00a2*/ 	.short	0x0101


	//----- nvinfo : EIATTR_COOP_GROUP_MASK_REGIDS
	.align		4
        /*00a4*/ 	.byte	0x04, 0x29
        /*00a6*/ 	.short	(.L_45 - .L_44)


	//   ....[0]....
.L_44:
        /*00a8*/ 	.word	0xffffffff


	//   ....[1]....
        /*00ac*/ 	.word	0x0500000d


	//   ....[2]....
        /*00b0*/ 	.word	0x0500000d


	//----- nvinfo : EIATTR_COOP_GROUP_INSTR_OFFSETS
	.align		4
.L_45:
        /*00b4*/ 	.byte	0x04, 0x28
        /*00b6*/ 	.short	(.L_47 - .L_46)


	//   ....[0]....
.L_46:
        /*00b8*/ 	.word	0x000002b0


	//   ....[1]....
        /*00bc*/ 	.word	0x00000440


	//   ....[2]....
        /*00c0*/ 	.word	0x000004a0


	//----- nvinfo : EIATTR_VRC_CTA_INIT_COUNT
	.align		4
.L_47:
        /*00c4*/ 	.byte	0x02, 0x4a
	.zero		1
	.zero		1


	//----- nvinfo : EIATTR_EXIT_INSTR_OFFSETS
	.align		4
        /*00c8*/ 	.byte	0x04, 0x1c
        /*00ca*/ 	.short	(.L_49 - .L_48)


	//   ....[0]....
.L_48:
        /*00cc*/ 	.word	0x000002c0


	//   ....[1]....
        /*00d0*/ 	.word	0x00000cc0


	//----- nvinfo : EIATTR_CRS_STACK_SIZE
	.align		4
.L_49:
        /*00d4*/ 	.byte	0x04, 0x1e
        /*00d6*/ 	.short	(.L_51 - .L_50)
.L_50:
        /*00d8*/ 	.word	0x00000000


	//----- nvinfo : EIATTR_CBANK_PARAM_SIZE
	.align		4
.L_51:
        /*00dc*/ 	.byte	0x03, 0x19
        /*00de*/ 	.short	0x003c


	//----- nvinfo : EIATTR_PARAM_CBANK
	.align		4
        /*00e0*/ 	.byte	0x04, 0x0a
        /*00e2*/ 	.short	(.L_53 - .L_52)
	.align		4
.L_52:
        /*00e4*/ 	.word	index@(.nv.constant0._Z13reorderKernelPjPiS_S_S_S0_jjj)
        /*00e8*/ 	.short	0x0380
        /*00ea*/ 	.short	0x003c


	//----- nvinfo : EIATTR_SW_WAR
	.align		4
.L_53:
        /*00ec*/ 	.byte	0x04, 0x36
        /*00ee*/ 	.short	(.L_55 - .L_54)
.L_54:
        /*00f0*/ 	.word	0x00000008
.L_55:


//--------------------- .nv.info._Z18totalSumScanKernelPj --------------------------
	.section	.nv.info._Z18totalSumScanKernelPj,"",@"SHT_CUDA_INFO"
	.sectionflags	@""
	.align	4


	//----- nvinfo : EIATTR_CUDA_API_VERSION
	.align		4
        /*0000*/ 	.byte	0x04, 0x37
        /*0002*/ 	.short	(.L_57 - .L_56)
.L_56:
        /*0004*/ 	.word	0x00000082


	//----- nvinfo : EIATTR_KPARAM_INFO
	.align		4
.L_57:
        /*0008*/ 	.byte	0x04, 0x17
        /*000a*/ 	.short	(.L_59 - .L_58)
.L_58:
        /*000c*/ 	.word	0x00000000
        /*0010*/ 	.short	0x0000
        /*0012*/ 	.short	0x0000
        /*0014*/ 	.byte	0x00, 0xf5, 0x21, 0x00


	//----- nvinfo : EIATTR_SPARSE_MMA_MASK
	.align		4
.L_59:
        /*0018*/ 	.byte	0x03, 0x50
        /*001a*/ 	.short	0x0000


	//----- nvinfo : EIATTR_MAXREG_COUNT
	.align		4
        /*001c*/ 	.byte	0x03, 0x1b
        /*001e*/ 	.short	0x00ff


	//----- nvinfo : EIATTR_NUM_BARRIERS
	.align		4
        /*0020*/ 	.byte	0x02, 0x4c
        /*0022*/ 	.byte	0x01
	.zero		1


	//----- nvinfo : EIATTR_MERCURY_ISA_VERSION
	.align		4
        /*0024*/ 	.byte	0x03, 0x5f
        /*0026*/ 	.short	0x0101


	//----- nvinfo : EIATTR_COOP_GROUP_MASK_REGIDS
	.align		4
        /*0028*/ 	.byte	0x04, 0x29
        /*002a*/ 	.short	(.L_61 - .L_60)


	//   ....[0]....
.L_60:
        /*002c*/ 	.word	0xffffffff


	//   ....[1]....
        /*0030*/ 	.word	0xffffffff


	//   ....[2]....
        /*0034*/ 	.word	0xffffffff


	//   ....[3]....
        /*0038*/ 	.word	0xffffffff


	//   ....[4]....
        /*003c*/ 	.word	0xffffffff


	//   ....[5]....
        /*0040*/ 	.word	0xffffffff


	//   ....[6]....
        /*0044*/ 	.word	0xffffffff


	//   ....[7]....
        /*0048*/ 	.word	0xffffffff


	//   ....[8]....
        /*004c*/ 	.word	0xffffffff


	//   ....[9]....
        /*0050*/ 	.word	0xffffffff


	//   ....[10]....
        /*0054*/ 	.word	0x0500000c


	//   ....[11]....
        /*0058*/ 	.word	0x0500000c


	//   ....[12]....
        /*005c*/ 	.word	0x0500000c


	//   ....[13]....
        /*0060*/ 	.word	0x0500000c


	//   ....[14]....
        /*0064*/ 	.word	0x0500000c


	//----- nvinfo : EIATTR_COOP_GROUP_INSTR_OFFSETS
	.align		4
.L_61:
        /*0068*/ 	.byte	0x04, 0x28
        /*006a*/ 	.short	(.L_63 - .L_62)


	//   ....[0]....
.L_62:
        /*006c*/ 	.word	0x00000150


	//   ....[1]....
        /*0070*/ 	.word	0x00000180


	//   ....[2]....
        /*0074*/ 	.word	0x000001c0


	//   ....[3]....
        /*0078*/ 	.word	0x000001f0


	//   ....[4]....
        /*007c*/ 	.word	0x00000220


	//   ....[5]....
        /*0080*/ 	.word	0x000002e0


	//   ....[6]....
        /*0084*/ 	.word	0x00000310


	//   ....[7]....
        /*0088*/ 	.word	0x00000340


	//   ....[8]....
        /*008c*/ 	.word	0x00000370


	//   ....[9]....
        /*0090*/ 	.word	0x000003a0


	//   ....[10]....
        /*0094*/ 	.word	0x000004a0


	//   ....[11]....
        /*0098*/ 	.word	0x00000520


	//   ....[12]....
        /*009c*/ 	.word	0x000005a0


	//   ....[13]....
        /*00a0*/ 	.word	0x00000620


	//   ....[14]....
        /*00a4*/ 	.word	0x000006a0


	//----- nvinfo : EIATTR_VRC_CTA_INIT_COUNT
	.align		4
.L_63:
        /*00a8*/ 	.byte	0x02, 0x4a
	.zero		1
	.zero		1


	//----- nvinfo : EIATTR_EXIT_INSTR_OFFSETS
	.align		4
        /*00ac*/ 	.byte	0x04, 0x1c
        /*00ae*/ 	.short	(.L_65 - .L_64)


	//   ....[0]....
.L_64:
        /*00b0*/ 	.word	0x00000440


	//----- nvinfo : EIATTR_CRS_STACK_SIZE
	.align		4
.L_65:
        /*00b4*/ 	.byte	0x04, 0x1e
        /*00b6*/ 	.short	(.L_67 - .L_66)
.L_66:
        /*00b8*/ 	.word	0x00000000


	//----- nvinfo : EIATTR_CBANK_PARAM_SIZE
	.align		4
.L_67:
        /*00bc*/ 	.byte	0x03, 0x19
        /*00be*/ 	.short	0x0008


	//----- nvinfo : EIATTR_PARAM_CBANK
	.align		4
        /*00c0*/ 	.byte	0x04, 0x0a
        /*00c2*/ 	.short	(.L_69 - .L_68)
	.align		4
.L_68:
        /*00c4*/ 	.word	index@(.nv.constant0._Z18totalSumScanKernelPj)
        /*00c8*/ 	.short	0x0380
        /*00ca*/ 	.short	0x0008


	//----- nvinfo : EIATTR_SW_WAR
	.align		4
.L_69:
        /*00cc*/ 	.byte	0x04, 0x36
        /*00ce*/ 	.short	(.L_71 - .L_70)
.L_70:
        /*00d0*/ 	.word	0x00000008
.L_71:


//--------------------- .nv.info._Z18radixSumScanKernelPjS_j --------------------------
	.section	.nv.info._Z18radixSumScanKernelPjS_j,"",@"SHT_CUDA_INFO"
	.sectionflags	@""
	.align	4


	//----- nvinfo : EIATTR_CUDA_API_VERSION
	.align		4
        /*0000*/ 	.byte	0x04, 0x37
        /*0002*/ 	.short	(.L_73 - .L_72)
.L_72:
        /*0004*/ 	.word	0x00000082


	//----- nvinfo : EIATTR_KPARAM_INFO
	.align		4
.L_73:
        /*0008*/ 	.byte	0x04, 0x17
        /*000a*/ 	.short	(.L_75 - .L_74)
.L_74:
        /*000c*/ 	.word	0x00000000
        /*0010*/ 	.short	0x0002
        /*0012*/ 	.short	0x0010
        /*0014*/ 	.byte	0x00, 0xf0, 0x11, 0x00


	//----- nvinfo : EIATTR_KPARAM_INFO
	.align		4
.L_75:
        /*0018*/ 	.byte	0x04, 0x17
        /*001a*/ 	.short	(.L_77 - .L_76)
.L_76:
        /*001c*/ 	.word	0x00000000
        /*0020*/ 	.short	0x0001
        /*0022*/ 	.short	0x0008
        /*0024*/ 	.byte	0x00, 0xf5, 0x21, 0x00


	//----- nvinfo : EIATTR_KPARAM_INFO
	.align		4
.L_77:
        /*0028*/ 	.byte	0x04, 0x17
        /*002a*/ 	.short	(.L_79 - .L_78)
.L_78:
        /*002c*/ 	.word	0x00000000
        /*0030*/ 	.short	0x0000
        /*0032*/ 	.short	0x0000
        /*0034*/ 	.byte	0x00, 0xf5, 0x21, 0x00


	//----- nvinfo : EIATTR_SPARSE_MMA_MASK
	.align		4
.L_79:
        /*0038*/ 	.byte	0x03, 0x50
        /*003a*/ 	.short	0x0000


	//----- nvinfo : EIATTR_MAXREG_COUNT
	.align		4
        /*003c*/ 	.byte	0x03, 0x1b
        /*003e*/ 	.short	0x00ff


	//----- nvinfo : EIATTR_NUM_BARRIERS
	.align		4
        /*0040*/ 	.byte	0x02, 0x4c
        /*0042*/ 	.byte	0x01
	.zero		1


	//----- nvinfo : EIATTR_MERCURY_ISA_VERSION
	.align		4
        /*0044*/ 	.byte	0x03, 0x5f
        /*0046*/ 	.short	0x0101


	//----- nvinfo : EIATTR_COOP_GROUP_MASK_REGIDS
	.align		4
        /*0048*/ 	.byte	0x04, 0x29
        /*004a*/ 	.short	(.L_81 - .L_80)


	//   ....[0]....
.L_80:
        /*004c*/ 	.word	0xffffffff


	//   ....[1]....
        /*0050*/ 	.word	0xffffffff


	//   ....[2]....
        /*0054*/ 	.word	0xffffffff


	//   ....[3]....
        /*0058*/ 	.word	0xffffffff


	//   ....[4]....
        /*005c*/ 	.word	0xffffffff


	//   ....[5]....
        /*0060*/ 	.word	0xffffffff


	//   ....[6]....
        /*0064*/ 	.word	0xffffffff


	//   ....[7]....
        /*0068*/ 	.word	0xffffffff


	//   ....[8]....
        /*006c*/ 	.word	0xffffffff


	//   ....[9]....
        /*0070*/ 	.word	0xffffffff


	//   ....[10]....
        /*0074*/ 	.word	0xffffffff


	//   ....[11]....
        /*0078*/ 	.word	0xffffffff


	//   ....[12]....
        /*007c*/ 	.word	0xffffffff


	//   ....[13]....
        /*0080*/ 	.word	0xffffffff


	//   ....[14]....
        /*0084*/ 	.word	0xffffffff


	//   ....[15]....
        /*0088*/ 	.word	0xffffffff


	//   ....[16]....
        /*008c*/ 	.word	0xffffffff


	//   ....[17]....
        /*0090*/ 	.word	0xffffffff


	//   ....[18]....
        /*0094*/ 	.word	0xffffffff


	//   ....[19]....
        /*0098*/ 	.word	0xffffffff


	//   ....[20]....
        /*009c*/ 	.word	0xffffffff


	//   ....[21]....
        /*00a0*/ 	.word	0xffffffff


	//   ....[22]....
        /*00a4*/ 	.word	0xffffffff


	//   ....[23]....
        /*00a8*/ 	.word	0xffffffff


	//   ....[24]....
        /*00ac*/ 	.word	0xffffffff


	//   ....[25]....
        /*00b0*/ 	.word	0xffffffff


	//   ....[26]....
        /*00b4*/ 	.word	0xffffffff


	//   ....[27]....
        /*00b8*/ 	.word	0xffffffff


	//   ....[28]....
        /*00bc*/ 	.word	0xffffffff


	//   ....[29]....
        /*00c0*/ 	.word	0xffffffff


	//   ....[30]....
        /*00c4*/ 	.word	0x05000011


	//   ....[31]....
        /*00c8*/ 	.word	0x05000011


	//   ....[32]....
        /*00cc*/ 	.word	0x05000011


	//   ....[33]....
        /*00d0*/ 	.word	0x05000011


	//   ....[34]....
        /*00d4*/ 	.word	0x05000011


	//   ....[35]....
        /*00d8*/ 	.word	0x05000011


	//   ....[36]....
        /*00dc*/ 	.word	0x05000011


	//   ....[37]....
        /*00e0*/ 	.word	0x05000011


	//   ....[38]....
        /*00e4*/ 	.word	0x05000011


	//   ....[39]....
        /*00e8*/ 	.word	0x05000011


	//   ....[40]....
        /*00ec*/ 	.word	0x05000011


	//   ....[41]....
        /*00f0*/ 	.word	0x05000011


	//   ....[42]....
        /*00f4*/ 	.word	0x05000011


	//   ....[43]....
        /*00f8*/ 	.word	0x05000011


	//   ....[44]....
        /*00fc*/ 	.word	0x05000011


	//----- nvinfo : EIATTR_COOP_GROUP_INSTR_OFFSETS
	.align		4
.L_81:
        /*0100*/ 	.byte	0x04, 0x28
        /*0102*/ 	.short	(.L_83 - .L_82)


	//   ....[0]....
.L_82:
        /*0104*/ 	.word	0x00000460


	//   ....[1]....
        /*0108*/ 	.word	0x00000490


	//   ....[2]....
        /*010c*/ 	.word	0x000004c0


	//   ....[3]....
        /*0110*/ 	.word	0x000004f0


	//   ....[4]....
        /*0114*/ 	.word	0x00000540


	//   ....[5]....
        /*0118*/ 	.word	0x000005f0


	//   ....[6]....
        /*011c*/ 	.word	0x00000620


	//   ....[7]....
        /*0120*/ 	.word	0x00000650


	//   ....[8]....
        /*0124*/ 	.word	0x00000680


	//   ....[9]....
        /*0128*/ 	.word	0x000006b0


	//   ....[10]....
        /*012c*/ 	.word	0x00000870


	//   ....[11]....
        /*0130*/ 	.word	0x000008b0


	//   ....[12]....
        /*0134*/ 	.word	0x000008e0


	//   ....[13]....
        /*0138*/ 	.word	0x00000910


	//   ....[14]....
        /*013c*/ 	.word	0x00000950


	//   ....[15]....
        /*0140*/ 	.word	0x000009f0


	//   ....[16]....
        /*0144*/ 	.word	0x00000a20


	//   ....[17]....
        /*0148*/ 	.word	0x00000a50


	//   ....[18]....
        /*014c*/ 	.word	0x00000a80


	//   ....[19]....
        /*0150*/ 	.word	0x00000ab0


	//   ....[20]....
        /*0154*/ 	.word	0x00000cc0


	//   ....[21]....
        /*0158*/ 	.word	0x00000cf0


	//   ....[22]....
        /*015c*/ 	.word	0x00000d30


	//   ....[23]....
        /*0160*/ 	.word	0x00000d60


	//   ....[24]....
        /*0164*/ 	.word	0x00000d90


	//   ....[25]....
        /*0168*/ 	.word	0x00000e50


	//   ....[26]....
        /*016c*/ 	.word	0x00000e80


	//   ....[27]....
        /*0170*/ 	.word	0x00000eb0


	//   ....[28]....
        /*0174*/ 	.word	0x00000ee0


	//   ....[29]....
        /*0178*/ 	.word	0x00000f10


	//   ....[30]....
        /*017c*/ 	.word	0x000010d0


	//   ....[31]....
        /*0180*/ 	.word	0x00001140


	//   ....[32]....
        /*0184*/ 	.word	0x000011b0


	//   ....[33]....
        /*0188*/ 	.word	0x00001220


	//   ....[34]....
        /*018c*/ 	.word	0x00001290


	//   ....[35]....
        /*0190*/ 	.word	0x00001300


	//   ....[36]....
        /*0194*/ 	.word	0x00001370


	//   ....[37]....
        /*0198*/ 	.word	0x000013e0


	//   ....[38]....
        /*019c*/ 	.word	0x00001450


	//   ....[39]....
        /*01a0*/ 	.word	0x000014c0


	//   ....[40]....
        /*01a4*/ 	.word	0x00001530


	//   ....[41]....
        /*01a8*/ 	.word	0x000015a0


	//   ....[42]....
        /*01ac*/ 	.word	0x00001610


	//   ....[43]....
        /*01b0*/ 	.word	0x00001680


	//   ....[44]....
        /*01b4*/ 	.word	0x000016f0


	//----- nvinfo : EIATTR_VRC_CTA_INIT_COUNT
	.align		4
.L_83:
        /*01b8*/ 	.byte	0x02, 0x4a
	.zero		1
	.zero		1


	//----- nvinfo : EIATTR_EXIT_INSTR_OFFSETS
	.align		4
        /*01bc*/ 	.byte	0x04, 0x1c
        /*01be*/ 	.short	(.L_85 - .L_84)


	//   ....[0]....
.L_84:
        /*01c0*/ 	.word	0x00001030


	//   ....[1]....
        /*01c4*/ 	.word	0x00001080


	//----- nvinfo : EIATTR_CRS_STACK_SIZE
	.align		4
.L_85:
        /*01c8*/ 	.byte	0x04, 0x1e
        /*01ca*/ 	.short	(.L_87 - .L_86)
.L_86:
        /*01cc*/ 	.word	0x00000000


	//----- nvinfo : EIATTR_CBANK_PARAM_SIZE
	.align		4
.L_87:
        /*01d0*/ 	.byte	0x03, 0x19
        /*01d2*/ 	.short	0x0014


	//----- nvinfo : EIATTR_PARAM_CBANK
	.align		4
        /*01d4*/ 	.byte	0x04, 0x0a
        /*01d6*/ 	.short	(.L_89 - .L_88)
	.align		4
.L_88:
        /*01d8*/ 	.word	index@(.nv.constant0._Z18radixSumScanKernelPjS_j)
        /*01dc*/ 	.short	0x0380
        /*01de*/ 	.short	0x0014


	//----- nvinfo : EIATTR_SW_WAR
	.align		4
.L_89:
        /*01e0*/ 	.byte	0x04, 0x36
        /*01e2*/ 	.short	(.L_91 - .L_90)
.L_90:
        /*01e4*/ 	.word	0x00000008
.L_91:


//--------------------- .nv.info._Z11countKernelPjS_jjj --------------------------
	.section	.nv.info._Z11countKernelPjS_jjj,"",@"SHT_CUDA_INFO"
	.sectionflags	@""
	.align	4


	//----- nvinfo : EIATTR_CUDA_API_VERSION
	.align		4
        /*0000*/ 	.byte	0x04, 0x37
        /*0002*/ 	.short	(.L_93 - .L_92)
.L_92:
        /*0004*/ 	.word	0x00000082


	//----- nvinfo : EIATTR_KPARAM_INFO
	.align		4
.L_93:
        /*0008*/ 	.byte	0x04, 0x17
        /*000a*/ 	.short	(.L_95 - .L_94)
.L_94:
        /*000c*/ 	.word	0x00000000
        /*0010*/ 	.short	0x0004
        /*0012*/ 	.short	0x0018
        /*0014*/ 	.byte	0x00, 0xf0, 0x11, 0x00


	//----- nvinfo : EIATTR_KPARAM_INFO
	.align		4
.L_95:
        /*0018*/ 	.byte	0x04, 0x17
        /*001a*/ 	.short	(.L_97 - .L_96)
.L_96:
        /*001c*/ 	.word	0x00000000
        /*0020*/ 	.short	0x0003
        /*0022*/ 	.short	0x0014
        /*0024*/ 	.byte	0x00, 0xf0, 0x11, 0x00


	//----- nvinfo : EIATTR_KPARAM_INFO
	.align		4
.L_97:
        /*0028*/ 	.byte	0x04, 0x17
        /*002a*/ 	.short	(.L_99 - .L_98)
.L_98:
        /*002c*/ 	.word	0x00000000
        /*0030*/ 	.short	0x0002
        /*0032*/ 	.short	0x0010
        /*0034*/ 	.byte	0x00, 0xf0, 0x11, 0x00


	//----- nvinfo : EIATTR_KPARAM_INFO
	.align		4
.L_99:
        /*0038*/ 	.byte	0x04, 0x17
        /*003a*/ 	.short	(.L_101 - .L_100)
.L_100:
        /*003c*/ 	.word	0x00000000
        /*0040*/ 	.short	0x0001
        /*0042*/ 	.short	0x0008
        /*0044*/ 	.byte	0x00, 0xf5, 0x21, 0x00


	//----- nvinfo : EIATTR_KPARAM_INFO
	.align		4
.L_101:
        /*0048*/ 	.byte	0x04, 0x17
        /*004a*/ 	.short	(.L_103 - .L_102)
.L_102:
        /*004c*/ 	.word	0x00000000
        /*0050*/ 	.short	0x0000
        /*0052*/ 	.short	0x0000
        /*0054*/ 	.byte	0x00, 0xf5, 0x21, 0x00


	//----- nvinfo : EIATTR_SPARSE_MMA_MASK
	.align		4
.L_103:
        /*0058*/ 	.byte	0x03, 0x50
        /*005a*/ 	.short	0x0000


	//----- nvinfo : EIATTR_MAXREG_COUNT
	.align		4
        /*005c*/ 	.byte	0x03, 0x1b
        /*005e*/ 	.short	0x00ff


	//----- nvinfo : EIATTR_MERCURY_ISA_VERSION
	.align		4
        /*0060*/ 	.byte	0x03, 0x5f
        /*0062*/ 	.short	0x0101


	//----- nvinfo : EIATTR_COOP_GROUP_MASK_REGIDS
	.align		4
        /*0064*/ 	.byte	0x04, 0x29
        /*0066*/ 	.short	(.L_105 - .L_104)


	//   ....[0]....
.L_104:
        /*0068*/ 	.word	0xffffffff


	//   ....[1]....
        /*006c*/ 	.word	0xffffffff


	//----- nvinfo : EIATTR_COOP_GROUP_INSTR_OFFSETS
	.align		4
.L_105:
        /*0070*/ 	.byte	0x04, 0x28
        /*0072*/ 	.short	(.L_107 - .L_106)


	//   ....[0]....
.L_106:
        /*0074*/ 	.word	0x00000200


	//   ....[1]....
        /*0078*/ 	.word	0x00000300


	//----- nvinfo : EIATTR_VRC_CTA_INIT_COUNT
	.align		4
.L_107:
        /*007c*/ 	.byte	0x02, 0x4a
	.zero		1
	.zero		1


	//----- nvinfo : EIATTR_EXIT_INSTR_OFFSETS
	.align		4
        /*0080*/ 	.byte	0x04, 0x1c
        /*0082*/ 	.short	(.L_109 - .L_108)


	//   ....[0]....
.L_108:
        /*0084*/ 	.word	0x00000390


	//----- nvinfo : EIATTR_CRS_STACK_SIZE
	.align		4
.L_109:
        /*0088*/ 	.byte	0x04, 0x1e
        /*008a*/ 	.short	(.L_111 - .L_110)
.L_110:
        /*008c*/ 	.word	0x00000000


	//----- nvinfo : EIATTR_CBANK_PARAM_SIZE
	.align		4
.L_111:
        /*0090*/ 	.byte	0x03, 0x19
        /*0092*/ 	.short	0x001c


	//----- nvinfo : EIATTR_PARAM_CBANK
	.align		4
        /*0094*/ 	.byte	0x04, 0x0a
        /*0096*/ 	.short	(.L_113 - .L_112)
	.align		4
.L_112:
        /*0098*/ 	.word	index@(.nv.constant0._Z11countKernelPjS_jjj)
        /*009c*/ 	.short	0x0380
        /*009e*/ 	.short	0x001c


	//----- nvinfo : EIATTR_SW_WAR
	.align		4
.L_113:
        /*00a0*/ 	.byte	0x04, 0x36
        /*00a2*/ 	.short	(.L_115 - .L_114)
.L_114:
        /*00a4*/ 	.word	0x00000008
.L_115:


//--------------------- .nv.callgraph             --------------------------
	.section	.nv.callgraph,"",@"SHT_CUDA_CALLGRAPH"
	.align	4
	.sectionentsize	8
	.align		4
        /*0000*/ 	.word	0x00000000
	.align		4
        /*0004*/ 	.word	0xffffffff
	.align		4
        /*0008*/ 	.word	0x00000000
	.align		4
        /*000c*/ 	.word	0xfffffffe
	.align		4
        /*0010*/ 	.word	0x00000000
	.align		4
        /*0014*/ 	.word	0xfffffffd
	.align		4
        /*0018*/ 	.word	0x00000000
	.align		4
        /*001c*/ 	.word	0xfffffffc


//--------------------- .text._Z13reorderKernelPjPiS_S_S_S0_jjj --------------------------
	.section	.text._Z13reorderKernelPjPiS_S_S_S0_jjj,"ax",@progbits
	.align	128
        .global         _Z13reorderKernelPjPiS_S_S_S0_jjj
        .type           _Z13reorderKernelPjPiS_S_S_S0_jjj,@function
        .size           _Z13reorderKernelPjPiS_S_S_S0_jjj,(.L_x_62 - _Z13reorderKernelPjPiS_S_S_S0_jjj)
        .other          _Z13reorderKernelPjPiS_S_S_S0_jjj,@"STO_CUDA_ENTRY STV_DEFAULT"
_Z13reorderKernelPjPiS_S_S_S0_jjj:
.text._Z13reorderKernelPjPiS_S_S_S0_jjj:
[----:B------:R-:W-:Y:S01]  /*0000*/  LDC R1, c[0x0][0x37c] ;  /* 0x0000df00ff017b82 */ /* 0x000fe20000000800 */
[----:B------:R-:W0:Y:S01]  /*0010*/  S2R R3, SR_TID.X ;  /* 0x0000000000037919 */ /* 0x000e220000002100 */
[----:B------:R-:W1:Y:S06]  /*0020*/  LDCU UR4, c[0x0][0x3b4] ;  /* 0x00007680ff0477ac */ /* 0x000e6c0008000800 */
[----:B------:R-:W2:Y:S01]  /*0030*/  S2UR UR5, SR_CgaCtaId ;  /* 0x00000000000579c3 */ /* 0x000ea20000008800 */
[----:B------:R-:W-:Y:S01]  /*0040*/  BSSY.RECONVERGENT B0, `(.L_x_0) ;  /* 0x0000023000007945 */ /* 0x000fe20003800200 */
[----:B------:R-:W3:Y:S01]  /*0050*/  S2R R8, SR_CTAID.X ;  /* 0x0000000000087919 */ /* 0x000ee20000002500 */
[----:B------:R-:W3:Y:S01]  /*0060*/  LDCU UR6, c[0x0][0x360] ;  /* 0x00006c00ff0677ac */ /* 0x000ee20008000800 */
[----:B------:R-:W4:Y:S04]  /*0070*/  LDCU.64 UR8, c[0x0][0x358] ;  /* 0x00006b00ff0877ac */ /* 0x000f280008000a00 */
[----:B------:R-:W4:Y:S08]  /*0080*/  LDC R16, c[0x0][0x3b4] ;  /* 0x0000ed00ff107b82 */ /* 0x000f300000000800 */
[----:B------:R-:W4:Y:S01]  /*0090*/  LDC.64 R4, c[0x0][0x390] ;  /* 0x0000e400ff047b82 */ /* 0x000f220000000a00 */
[C---:B0-----:R-:W-:Y:S01]  /*00a0*/  LOP3.LUT R2, R3.reuse, 0x1f, RZ, 0xc0, !PT ;  /* 0x0000001f03027812 */ /* 0x041fe200078ec0ff */
[----:B------:R-:W-:Y:S01]  /*00b0*/  IMAD.SHL.U32 R7, R3, 0x4, RZ ;  /* 0x0000000403077824 */ /* 0x000fe200078e00ff */
[----:B------:R-:W-:-:S03]  /*00c0*/  SHF.R.U32.HI R6, RZ, 0x5, R3 ;  /* 0x00000005ff067819 */ /* 0x000fc60000011603 */
[C---:B-1----:R-:W-:Y:S01]  /*00d0*/  IMAD R0, R2.reuse, UR4, RZ ;  /* 0x0000000402007c24 */ /* 0x042fe2000f8e02ff */
[----:B------:R-:W-:Y:S01]  /*00e0*/  UMOV UR4, 0x400 ;  /* 0x0000040000047882 */ /* 0x000fe20000000000 */
[----:B------:R-:W-:Y:S01]  /*00f0*/  VIADD R13, R2, 0xffffffff ;  /* 0xffffffff020d7836 */ /* 0x000fe20000000000 */
[----:B--2---:R-:W-:Y:S01]  /*0100*/  ULEA UR4, UR5, UR4, 0x18 ;  /* 0x0000000405047291 */ /* 0x004fe2000f8ec0ff */
[----:B------:R-:W-:Y:S02]  /*0110*/  IMAD.SHL.U32 R9, R0, 0x20, RZ ;  /* 0x0000002000097824 */ /* 0x000fe400078e00ff */
[----:B------:R-:W-:-:S03]  /*0120*/  IMAD.SHL.U32 R0, R6, 0x400, RZ ;  /* 0x0000040006007824 */ /* 0x000fc600078e00ff */
[----:B------:R-:W-:Y:S01]  /*0130*/  LOP3.LUT R9, R6, R9, RZ, 0xfc, !PT ;  /* 0x0000000906097212 */ /* 0x000fe200078efcff */
[----:B---3--:R-:W-:Y:S01]  /*0140*/  IMAD R6, R8, UR6, R3 ;  /* 0x0000000608067c24 */ /* 0x008fe2000f8e0203 */
[----:B------:R-:W-:-:S03]  /*0150*/  LOP3.LUT R7, R0, 0x7c, R7, 0xf8, !PT ;  /* 0x0000007c00077812 */ /* 0x000fc600078ef807 */
[----:B------:R-:W-:Y:S02]  /*0160*/  IMAD R15, R8, 0x20, R9 ;  /* 0x00000020080f7824 */ /* 0x000fe400078e0209 */
[----:B------:R-:W-:-:S07]  /*0170*/  VIADD R7, R7, UR4 ;  /* 0x0000000407077c36 */ /* 0x000fce0008000000 */
.L_x_1:
[----:B------:R-:W-:Y:S01]  /*0180*/  ISETP.NE.AND P0, PT, R13, -0x1, PT ;  /* 0xffffffff0d00780c */ /* 0x000fe20003f05270 */
[----:B------:R-:W-:Y:S02]  /*0190*/  IMAD.MOV.U32 R12, RZ, RZ, RZ ;  /* 0x000000ffff0c7224 */ /* 0x000fe400078e00ff */
[----:B----4-:R-:W-:-:S06]  /*01a0*/  IMAD.WIDE.U32 R8, R15, 0x4, R4 ;  /* 0x000000040f087825 */ /* 0x010fcc00078e0004 */
[----:B------:R-:W2:Y:S04]  /*01b0*/  LDG.E R9, desc[UR8][R8.64] ;  /* 0x0000000808097981 */ /* 0x000ea8000c1e1900 */
[----:B------:R-:W0:Y:S02]  /*01c0*/  @P0 LDC.64 R10, c[0x0][0x398] ;  /* 0x0000e600ff0a0b82 */ /* 0x000e240000000a00 */
[----:B0-----:R-:W-:-:S05]  /*01d0*/  @P0 IMAD.WIDE.U32 R10, R13, 0x4, R10 ;  /* 0x000000040d0a0825 */ /* 0x001fca00078e000a */
[----:B------:R-:W2:Y:S01]  /*01e0*/  @P0 LDG.E R12, desc[UR8][R10.64] ;  /* 0x000000080a0c0981 */ /* 0x000ea2000c1e1900 */
[----:B------:R-:W-:-:S05]  /*01f0*/  VIADD R14, R13, 0x1 ;  /* 0x000000010d0e7836 */ /* 0x000fca0000000000 */
[----:B------:R-:W-:Y:S01]  /*0200*/  ISETP.GE.U32.AND P0, PT, R14, 0xe0, PT ;  /* 0x000000e00e00780c */ /* 0x000fe20003f06070 */
[----:B------:R-:W-:Y:S02]  /*0210*/  VIADD R13, R13, 0x20 ;  /* 0x000000200d0d7836 */ /* 0x000fe40000000000 */
[----:B------:R-:W-:Y:S02]  /*0220*/  IMAD R15, R16, 0x400, R15 ;  /* 0x00000400100f7824 */ /* 0x000fe400078e020f */
[----:B--2---:R-:W-:-:S05]  /*0230*/  IMAD.IADD R12, R9, 0x1, R12 ;  /* 0x00000001090c7824 */ /* 0x004fca00078e020c */
[----:B------:R0:W-:Y:S02]  /*0240*/  STS [R7], R12 ;  /* 0x0000000c07007388 */ /* 0x0001e40000000800 */
[----:B0-----:R-:W-:Y:S01]  /*0250*/  VIADD R7, R7, 0x80 ;  /* 0x0000008007077836 */ /* 0x001fe20000000000 */
[----:B------:R-:W-:Y:S06]  /*0260*/  @!P0 BRA `(.L_x_1) ;  /* 0xfffffffc00c48947 */ /* 0x000fec000383ffff */
[----:B------:R-:W-:Y:S05]  /*0270*/  BSYNC.RECONVERGENT B0 ;  /* 0x0000000000007941 */ /* 0x000fea0003800200 */
.L_x_0:
[----:B------:R-:W0:Y:S02]  /*0280*/  LDCU UR5, c[0x0][0x3b0] ;  /* 0x00007600ff0577ac */ /* 0x000e240008000800 */
[C---:B0-----:R-:W-:Y:S02]  /*0290*/  ISETP.GE.U32.AND P0, PT, R6.reuse, UR5, PT ;  /* 0x0000000506007c0c */ /* 0x041fe4000bf06070 */
[----:B------:R-:W-:-:S11]  /*02a0*/  ISETP.GE.U32.AND P1, PT, R6, UR5, PT ;  /* 0x0000000506007c0c */ /* 0x000fd6000bf26070 */
[----:B------:R-:W-:Y:S02]  /*02b0*/  VOTE.ANY R13, PT, !P0 ;  /* 0x00000000000d7806 */ /* 0x000fe400040e0100 */
[----:B------:R-:W-:Y:S05]  /*02c0*/  @P1 EXIT ;  /* 0x000000000000194d */ /* 0x000fea0003800000 */
[----:B------:R-:W0:Y:S01]  /*02d0*/  LDC.64 R8, c[0x0][0x380] ;  /* 0x0000e000ff087b82 */ /* 0x000e220000000a00 */
[----:B------:R-:W1:Y:S07]  /*02e0*/  LDCU UR5, c[0x0][0x3b8] ;  /* 0x00007700ff0577ac */ /* 0x000e6e0008000800 */
[----:B------:R-:W2:Y:S01]  /*02f0*/  LDC.64 R10, c[0x0][0x388] ;  /* 0x0000e200ff0a7b82 */ /* 0x000ea20000000a00 */
[----:B0-----:R-:W-:-:S05]  /*0300*/  IMAD.WIDE.U32 R8, R6, 0x4, R8 ;  /* 0x0000000406087825 */ /* 0x001fca00078e0008 */
[----:B------:R-:W3:Y:S01]  /*0310*/  LDG.E R4, desc[UR8][R8.64] ;  /* 0x0000000808047981 */ /* 0x000ee2000c1e1900 */
[----:B--2---:R-:W-:Y:S01]  /*0320*/  IMAD.WIDE.U32 R6, R6, 0x4, R10 ;  /* 0x0000000406067825 */ /* 0x004fe200078e000a */
[----:B------:R-:W-:Y:S01]  /*0330*/  LOP3.LUT R10, R13, 0x1, RZ, 0xc0, !PT ;  /* 0x000000010d0a7812 */ /* 0x000fe200078ec0ff */
[----:B-1----:R-:W-:Y:S01]  /*0340*/  USHF.L.U32 UR5, UR5, 0x3, URZ ;  /* 0x0000000305057899 */ /* 0x002fe200080006ff */
[----:B------:R-:W-:Y:S02]  /*0350*/  UMOV UR6, 0xff ;  /* 0x000000ff00067882 */ /* 0x000fe40000000000 */
[----:B------:R-:W-:Y:S01]  /*0360*/  ISETP.NE.U32.AND P1, PT, R10, 0x1, PT ;  /* 0x000000010a00780c */ /* 0x000fe20003f25070 */
[----:B------:R-:W-:Y:S01]  /*0370*/  USHF.L.U32 UR6, UR6, UR5, URZ ;  /* 0x0000000506067299 */ /* 0x000fe200080006ff */
[----:B------:R-:W-:Y:S01]  /*0380*/  LOP3.LUT R3, R3, 0x1f, RZ, 0xc, !PT ;  /* 0x0000001f03037812 */ /* 0x000fe200078e0cff */
[----:B------:R0:W5:Y:S01]  /*0390*/  LDG.E R5, desc[UR8][R6.64] ;  /* 0x0000000806057981 */ /* 0x000162000c1e1900 */
[----:B------:R-:W-:-:S02]  /*03a0*/  IADD3 R10, PT, PT, -R2, 0x20, RZ ;  /* 0x00000020020a7810 */ /* 0x000fc40007ffe1ff */
[----:B------:R-:W-:Y:S01]  /*03b0*/  ISETP.GE.U32.AND P0, PT, R3, 0x3, PT ;  /* 0x000000030300780c */ /* 0x000fe20003f06070 */
[----:B------:R-:W-:Y:S01]  /*03c0*/  IMAD.MOV.U32 R3, RZ, RZ, RZ ;  /* 0x000000ffff037224 */ /* 0x000fe200078e00ff */
[----:B---3--:R-:W-:-:S04]  /*03d0*/  LOP3.LUT R8, R4, UR6, RZ, 0xc0, !PT ;  /* 0x0000000604087c12 */ /* 0x008fc8000f8ec0ff */
[----:B0-----:R-:W-:Y:S01]  /*03e0*/  SHF.R.U32.HI R6, RZ, UR5, R8 ;  /* 0x00000005ff067c19 */ /* 0x001fe20008011608 */
[----:B------:R-:W-:Y:S06]  /*03f0*/  @P1 BRA `(.L_x_2) ;  /* 0x0000000000381947 */ /* 0x000fec0003800000 */
[----:B------:R-:W-:Y:S02]  /*0400*/  IMAD.MOV.U32 R7, RZ, RZ, 0x1 ;  /* 0x00000001ff077424 */ /* 0x000fe400078e00ff */
[----:B------:R-:W-:Y:S02]  /*0410*/  IMAD.MOV.U32 R8, RZ, RZ, RZ ;  /* 0x000000ffff087224 */ /* 0x000fe400078e00ff */
[----:B------:R-:W-:Y:S01]  /*0420*/  IMAD.MOV.U32 R3, RZ, RZ, RZ ;  /* 0x000000ffff037224 */ /* 0x000fe200078e00ff */
[----:B------:R-:W-:-:S07]  /*0430*/  SHF.L.U32 R2, R7, R2, RZ ;  /* 0x0000000207027219 */ /* 0x000fce00000006ff */
.L_x_3:
[----:B------:R0:W1:Y:S02]  /*0440*/  SHFL.IDX PT, R7, R6, R8, 0x1f ;  /* 0x00001f0806077589 */ /* 0x00006400000e0000 */
[----:B0-----:R-:W-:-:S05]  /*0450*/  VIADD R8, R8, 0x1 ;  /* 0x0000000108087836 */ /* 0x001fca0000000000 */
[----:B------:R-:W-:-:S04]  /*0460*/  SHF.R.U32.HI R9, RZ, R8, R13 ;  /* 0x00000008ff097219 */ /* 0x000fc8000001160d */
[----:B------:R-:W-:Y:S02]  /*0470*/  LOP3.LUT R9, R9, 0x1, RZ, 0xc0, !PT ;  /* 0x0000000109097812 */ /* 0x000fe400078ec0ff */
[----:B-1----:R-:W-:Y:S02]  /*0480*/  ISETP.NE.AND P1, PT, R7, R6, PT ;  /* 0x000000060700720c */ /* 0x002fe40003f25270 */
[----:B------:R-:W-:-:S11]  /*0490*/  ISETP.NE.U32.AND P2, PT, R9, 0x1, PT ;  /* 0x000000010900780c */ /* 0x000fd60003f45070 */
[----:B------:R-:W-:-:S04]  /*04a0*/  VOTE.ANY R7, PT, !P1 ;  /* 0x0000000000077806 */ /* 0x000fc800048e0100 */
[----:B------:R-:W-:-:S04]  /*04b0*/  LOP3.LUT P1, RZ, R7, R2, RZ, 0xc0, !PT ;  /* 0x0000000207ff7212 */ /* 0x000fc8000782c0ff */
[----:B------:R-:W-:Y:S01]  /*04c0*/  SEL R3, R3, R7, !P1 ;  /* 0x0000000703037207 */ /* 0x000fe20004800000 */
[----:B------:R-:W-:Y:S08]  /*04d0*/  @!P2 BRA `(.L_x_3) ;  /* 0xfffffffc00d8a947 */ /* 0x000ff0000383ffff */
.L_x_2:
[----:B------:R-:W-:Y:S01]  /*04e0*/  BSSY.RECONVERGENT B1, `(.L_x_4) ;  /* 0x0000068000017945 */ /* 0x000fe20003800200 */
[----:B------:R-:W-:Y:S01]  /*04f0*/  IMAD.MOV.U32 R12, RZ, RZ, RZ ;  /* 0x000000ffff0c7224 */ /* 0x000fe200078e00ff */
[----:B------:R-:W-:Y:S02]  /*0500*/  LOP3.LUT R2, R10, 0x3, RZ, 0xc0, !PT ;  /* 0x000000030a027812 */ /* 0x000fe400078ec0ff */
[----:B------:R-:W-:Y:S05]  /*0510*/  @!P0 BRA `(.L_x_5) ;  /* 0x0000000400908947 */ /* 0x000fea0003800000 */
[----:B------:R-:W-:Y:S01]  /*0520*/  LOP3.LUT R7, R10, 0x3c, RZ, 0xc0, !PT ;  /* 0x0000003c0a077812 */ /* 0x000fe200078ec0ff */
[----:B------:R-:W-:Y:S01]  /*0530*/  BSSY.RELIABLE B0, `(.L_x_6) ;  /* 0x0000055000007945 */ /* 0x000fe20003800100 */
[----:B------:R-:W-:-:S03]  /*0540*/  IMAD.MOV.U32 R12, RZ, RZ, RZ ;  /* 0x000000ffff0c7224 */ /* 0x000fc600078e00ff */
[----:B------:R-:W-:-:S05]  /*0550*/  IMAD.MOV R7, RZ, RZ, -R7 ;  /* 0x000000ffff077224 */ /* 0x000fca00078e0a07 */
[----:B------:R-:W-:-:S13]  /*0560*/  ISETP.GE.AND P0, PT, R7, RZ, PT ;  /* 0x000000ff0700720c */ /* 0x000fda0003f06270 */
[----:B------:R-:W-:Y:S05]  /*0570*/  @P0 BRA `(.L_x_7) ;  /* 0x0000000400400947 */ /* 0x000fea0003800000 */
[----:B------:R-:W-:Y:S01]  /*0580*/  IMAD.MOV R8, RZ, RZ, -R7 ;  /* 0x000000ffff087224 */ /* 0x000fe200078e0a07 */
[----:B------:R-:W-:Y:S01]  /*0590*/  BSSY.RECONVERGENT B2, `(.L_x_8) ;  /* 0x0000030000027945 */ /* 0x000fe20003800200 */
[----:B------:R-:W-:-:S03]  /*05a0*/  PLOP3.LUT P0, PT, PT, PT, PT, 0x80, 0x8 ;  /* 0x000000000008781c */ /* 0x000fc60003f0f070 */
[----:B------:R-:W-:-:S13]  /*05b0*/  ISETP.GT.AND P1, PT, R8, 0xc, PT ;  /* 0x0000000c0800780c */ /* 0x000fda0003f24270 */
[----:B------:R-:W-:Y:S05]  /*05c0*/  @!P1 BRA `(.L_x_9) ;  /* 0x0000000000b09947 */ /* 0x000fea0003800000 */
[----:B------:R-:W-:-:S13]  /*05d0*/  PLOP3.LUT P0, PT, PT, PT, PT, 0x8, 0x80 ;  /* 0x000000000080781c */ /* 0x000fda0003f0e170 */
.L_x_10:
[--C-:B------:R-:W-:Y:S01]  /*05e0*/  SHF.R.U32.HI R8, RZ, 0x1e, R3.reuse ;  /* 0x0000001eff087819 */ /* 0x100fe20000011603 */
[----:B------:R-:W-:Y:S01]  /*05f0*/  VIADD R7, R7, 0x10 ;  /* 0x0000001007077836 */ /* 0x000fe20000000000 */
[--C-:B------:R-:W-:Y:S02]  /*0600*/  SHF.R.U32.HI R10, RZ, 0x1d, R3.reuse ;  /* 0x0000001dff0a7819 */ /* 0x100fe40000011603 */
[----:B------:R-:W-:Y:S02]  /*0610*/  LEA.HI R12, R3, R12, RZ, 0x1 ;  /* 0x0000000c030c7211 */ /* 0x000fe400078f08ff */
[----:B------:R-:W-:Y:S02]  /*0620*/  SHF.R.U32.HI R11, RZ, 0x1c, R3 ;  /* 0x0000001cff0b7819 */ /* 0x000fe40000011603 */
[----:B------:R-:W-:Y:S02]  /*0630*/  LOP3.LUT R9, R8, 0x1, RZ, 0xc0, !PT ;  /* 0x0000000108097812 */ /* 0x000fe400078ec0ff */
[----:B------:R-:W-:-:S02]  /*0640*/  LOP3.LUT R10, R10, 0x1, RZ, 0xc0, !PT ;  /* 0x000000010a0a7812 */ /* 0x000fc400078ec0ff */
[----:B------:R-:W-:Y:S01]  /*0650*/  LOP3.LUT R8, R11, 0x1, RZ, 0xc0, !PT ;  /* 0x000000010b087812 */ /* 0x000fe200078ec0ff */
[----:B------:R-:W-:Y:S01]  /*0660*/  IMAD.SHL.U32 R11, R3, 0x10, RZ ;  /* 0x00000010030b7824 */ /* 0x000fe200078e00ff */
[----:B------:R-:W-:Y:S02]  /*0670*/  IADD3 R9, PT, PT, R10, R12, R9 ;  /* 0x0000000c0a097210 */ /* 0x000fe40007ffe009 */
[----:B------:R-:W-:Y:S02]  /*0680*/  ISETP.GE.AND P1, PT, R7, -0xc, PT ;  /* 0xfffffff40700780c */ /* 0x000fe40003f26270 */
[--C-:B------:R-:W-:Y:S01]  /*0690*/  SHF.R.U32.HI R10, RZ, 0x1d, R11.reuse ;  /* 0x0000001dff0a7819 */ /* 0x100fe2000001160b */
[----:B------:R-:W-:Y:S01]  /*06a0*/  IMAD.IADD R8, R9, 0x1, R8 ;  /* 0x0000000109087824 */ /* 0x000fe200078e0208 */
[----:B------:R-:W-:Y:S02]  /*06b0*/  SHF.R.U32.HI R9, RZ, 0x1e, R11 ;  /* 0x0000001eff097819 */ /* 0x000fe4000001160b */
[----:B------:R-:W-:-:S02]  /*06c0*/  LOP3.LUT R10, R10, 0x1, RZ, 0xc0, !PT ;  /* 0x000000010a0a7812 */ /* 0x000fc400078ec0ff */
[----:B------:R-:W-:Y:S02]  /*06d0*/  LEA.HI R8, R11, R8, RZ, 0x1 ;  /* 0x000000080b087211 */ /* 0x000fe400078f08ff */
[----:B------:R-:W-:Y:S02]  /*06e0*/  SHF.R.U32.HI R11, RZ, 0x1c, R11 ;  /* 0x0000001cff0b7819 */ /* 0x000fe4000001160b */
[----:B------:R-:W-:Y:S02]  /*06f0*/  LOP3.LUT R9, R9, 0x1, RZ, 0xc0, !PT ;  /* 0x0000000109097812 */ /* 0x000fe400078ec0ff */
[----:B------:R-:W-:Y:S02]  /*0700*/  LOP3.LUT R11, R11, 0x1, RZ, 0xc0, !PT ;  /* 0x000000010b0b7812 */ /* 0x000fe400078ec0ff */
[----:B------:R-:W-:Y:S01]  /*0710*/  IADD3 R8, PT, PT, R10, R8, R9 ;  /* 0x000000080a087210 */ /* 0x000fe20007ffe009 */
[----:B------:R-:W-:-:S04]  /*0720*/  IMAD.SHL.U32 R9, R3, 0x100, RZ ;  /* 0x0000010003097824 */ /* 0x000fc800078e00ff */
[----:B------:R-:W-:Y:S01]  /*0730*/  IMAD.IADD R8, R8, 0x1, R11 ;  /* 0x0000000108087824 */ /* 0x000fe200078e020b */
[--C-:B------:R-:W-:Y:S02]  /*0740*/  SHF.R.U32.HI R10, RZ, 0x1e, R9.reuse ;  /* 0x0000001eff0a7819 */ /* 0x100fe40000011609 */
[--C-:B------:R-:W-:Y:S02]  /*0750*/  SHF.R.U32.HI R11, RZ, 0x1d, R9.reuse ;  /* 0x0000001dff0b7819 */ /* 0x100fe40000011609 */
[----:B------:R-:W-:Y:S02]  /*0760*/  LEA.HI R8, R9, R8, RZ, 0x1 ;  /* 0x0000000809087211 */ /* 0x000fe400078f08ff */
[----:B------:R-:W-:Y:S02]  /*0770*/  SHF.R.U32.HI R12, RZ, 0x1c, R9 ;  /* 0x0000001cff0c7819 */ /* 0x000fe40000011609 */
[----:B------:R-:W-:Y:S02]  /*0780*/  LOP3.LUT R9, R10, 0x1, RZ, 0xc0, !PT ;  /* 0x000000010a097812 */ /* 0x000fe400078ec0ff */
[----:B------:R-:W-:-:S02]  /*0790*/  LOP3.LUT R11, R11, 0x1, RZ, 0xc0, !PT ;  /* 0x000000010b0b7812 */ /* 0x000fc400078ec0ff */
[----:B------:R-:W-:Y:S02]  /*07a0*/  LOP3.LUT R13, R12, 0x1, RZ, 0xc0, !PT ;  /* 0x000000010c0d7812 */ /* 0x000fe400078ec0ff */
[----:B------:R-:W-:Y:S01]  /*07b0*/  IADD3 R8, PT, PT, R11, R8, R9 ;  /* 0x000000080b087210 */ /* 0x000fe20007ffe009 */
[C---:B------:R-:W-:Y:S02]  /*07c0*/  IMAD.SHL.U32 R9, R3.reuse, 0x1000, RZ ;  /* 0x0000100003097824 */ /* 0x040fe400078e00ff */
[----:B------:R-:W-:Y:S02]  /*07d0*/  IMAD.U32 R3, R3, 0x10000, RZ ;  /* 0x0001000003037824 */ /* 0x000fe400078e00ff */
[----:B------:R-:W-:Y:S01]  /*07e0*/  IMAD.IADD R8, R8, 0x1, R13 ;  /* 0x0000000108087824 */ /* 0x000fe200078e020d */
[--C-:B------:R-:W-:Y:S02]  /*07f0*/  SHF.R.U32.HI R10, RZ, 0x1e, R9.reuse ;  /* 0x0000001eff0a7819 */ /* 0x100fe40000011609 */
[----:B------:R-:W-:-:S02]  /*0800*/  SHF.R.U32.HI R11, RZ, 0x1d, R9 ;  /* 0x0000001dff0b7819 */ /* 0x000fc40000011609 */
[----:B------:R-:W-:Y:S02]  /*0810*/  LEA.HI R8, R9, R8, RZ, 0x1 ;  /* 0x0000000809087211 */ /* 0x000fe400078f08ff */
[----:B------:R-:W-:Y:S02]  /*0820*/  SHF.R.U32.HI R12, RZ, 0x1c, R9 ;  /* 0x0000001cff0c7819 */ /* 0x000fe40000011609 */
[----:B------:R-:W-:Y:S02]  /*0830*/  LOP3.LUT R9, R10, 0x1, RZ, 0xc0, !PT ;  /* 0x000000010a097812 */ /* 0x000fe400078ec0ff */
[----:B------:R-:W-:Y:S02]  /*0840*/  LOP3.LUT R11, R11, 0x1, RZ, 0xc0, !PT ;  /* 0x000000010b0b7812 */ /* 0x000fe400078ec0ff */
[----:B------:R-:W-:Y:S02]  /*0850*/  LOP3.LUT R13, R12, 0x1, RZ, 0xc0, !PT ;  /* 0x000000010c0d7812 */ /* 0x000fe400078ec0ff */
[----:B------:R-:W-:-:S05]  /*0860*/  IADD3 R8, PT, PT, R11, R8, R9 ;  /* 0x000000080b087210 */ /* 0x000fca0007ffe009 */
[----:B------:R-:W-:Y:S01]  /*0870*/  IMAD.IADD R12, R8, 0x1, R13 ;  /* 0x00000001080c7824 */ /* 0x000fe200078e020d */
[----:B------:R-:W-:Y:S06]  /*0880*/  @!P1 BRA `(.L_x_10) ;  /* 0xfffffffc00549947 */ /* 0x000fec000383ffff */
.L_x_9:
[----:B------:R-:W-:Y:S05]  /*0890*/  BSYNC.RECONVERGENT B2 ;  /* 0x0000000000027941 */ /* 0x000fea0003800200 */
.L_x_8:
[----:B------:R-:W-:Y:S01]  /*08a0*/  IMAD.MOV R8, RZ, RZ, -R7 ;  /* 0x000000ffff087224 */ /* 0x000fe200078e0a07 */
[----:B------:R-:W-:Y:S04]  /*08b0*/  BSSY.RECONVERGENT B2, `(.L_x_11) ;  /* 0x0000019000027945 */ /* 0x000fe80003800200 */
[----:B------:R-:W-:-:S13]  /*08c0*/  ISETP.GT.AND P1, PT, R8, 0x4, PT ;  /* 0x000000040800780c */ /* 0x000fda0003f24270 */
[----:B------:R-:W-:Y:S05]  /*08d0*/  @!P1 BRA `(.L_x_12) ;  /* 0x0000000000589947 */ /* 0x000fea0003800000 */
        /* <DEDUP_REMOVED lines=8> */
[C---:B------:R-:W-:Y:S01]  /*0960*/  IMAD.SHL.U32 R11, R3.reuse, 0x10, RZ ;  /* 0x00000010030b7824 */ /* 0x040fe200078e00ff */
[----:B------:R-:W-:Y:S01]  /*0970*/  IADD3 R9, PT, PT, R10, R12, R9 ;  /* 0x0000000c0a097210 */ /* 0x000fe20007ffe009 */
[----:B------:R-:W-:Y:S01]  /*0980*/  IMAD.SHL.U32 R3, R3, 0x100, RZ ;  /* 0x0000010003037824 */ /* 0x000fe200078e00ff */
[----:B------:R-:W-:Y:S02]  /*0990*/  PLOP3.LUT P0, PT, PT, PT, PT, 0x8, 0x80 ;  /* 0x000000000080781c */ /* 0x000fe40003f0e170 */
        /* <DEDUP_REMOVED lines=8> */
[----:B------:R-:W-:-:S05]  /*0a20*/  IADD3 R8, PT, PT, R10, R8, R9 ;  /* 0x000000080a087210 */ /* 0x000fca0007ffe009 */
[----:B------:R-:W-:-:S07]  /*0a30*/  IMAD.IADD R12, R8, 0x1, R11 ;  /* 0x00000001080c7824 */ /* 0x000fce00078e020b */
.L_x_12:
[----:B------:R-:W-:Y:S05]  /*0a40*/  BSYNC.RECONVERGENT B2 ;  /* 0x0000000000027941 */ /* 0x000fea0003800200 */
.L_x_11:
[----:B------:R-:W-:-:S13]  /*0a50*/  ISETP.NE.OR P0, PT, R7, RZ, P0 ;  /* 0x000000ff0700720c */ /* 0x000fda0000705670 */
[----:B------:R-:W-:Y:S05]  /*0a60*/  @!P0 BREAK.RELIABLE B0 ;  /* 0x0000000000008942 */ /* 0x000fea0003800100 */
[----:B------:R-:W-:Y:S05]  /*0a70*/  @!P0 BRA `(.L_x_5) ;  /* 0x0000000000388947 */ /* 0x000fea0003800000 */
.L_x_7:
[----:B------:R-:W-:Y:S05]  /*0a80*/  BSYNC.RELIABLE B0 ;  /* 0x0000000000007941 */ /* 0x000fea0003800100 */
.L_x_6:
[----:B------:R-:W-:Y:S01]  /*0a90*/  VIADD R7, R7, 0x4 ;  /* 0x0000000407077836 */ /* 0x000fe20000000000 */
[--C-:B------:R-:W-:Y:S02]  /*0aa0*/  SHF.R.U32.HI R8, RZ, 0x1e, R3.reuse ;  /* 0x0000001eff087819 */ /* 0x100fe40000011603 */
[--C-:B------:R-:W-:Y:S02]  /*0ab0*/  SHF.R.U32.HI R10, RZ, 0x1d, R3.reuse ;  /* 0x0000001dff0a7819 */ /* 0x100fe40000011603 */
[----:B------:R-:W-:Y:S02]  /*0ac0*/  ISETP.NE.AND P0, PT, R7, RZ, PT ;  /* 0x000000ff0700720c */ /* 0x000fe40003f05270 */
[C---:B------:R-:W-:Y:S02]  /*0ad0*/  LEA.HI R12, R3.reuse, R12, RZ, 0x1 ;  /* 0x0000000c030c7211 */ /* 0x040fe400078f08ff */
[----:B------:R-:W-:Y:S01]  /*0ae0*/  SHF.R.U32.HI R11, RZ, 0x1c, R3 ;  /* 0x0000001cff0b7819 */ /* 0x000fe20000011603 */
[----:B------:R-:W-:Y:S01]  /*0af0*/  IMAD.SHL.U32 R3, R3, 0x10, RZ ;  /* 0x0000001003037824 */ /* 0x000fe200078e00ff */
[----:B------:R-:W-:-:S02]  /*0b00*/  LOP3.LUT R9, R8, 0x1, RZ, 0xc0, !PT ;  /* 0x0000000108097812 */ /* 0x000fc400078ec0ff */
[----:B------:R-:W-:Y:S02]  /*0b10*/  LOP3.LUT R10, R10, 0x1, RZ, 0xc0, !PT ;  /* 0x000000010a0a7812 */ /* 0x000fe400078ec0ff */
[----:B------:R-:W-:Y:S02]  /*0b20*/  LOP3.LUT R11, R11, 0x1, RZ, 0xc0, !PT ;  /* 0x000000010b0b7812 */ /* 0x000fe400078ec0ff */
[----:B------:R-:W-:-:S05]  /*0b30*/  IADD3 R12, PT, PT, R10, R12, R9 ;  /* 0x0000000c0a0c7210 */ /* 0x000fca0007ffe009 */
[----:B------:R-:W-:Y:S01]  /*0b40*/  IMAD.IADD R12, R12, 0x1, R11 ;  /* 0x000000010c0c7824 */ /* 0x000fe200078e020b */
[----:B------:R-:W-:Y:S06]  /*0b50*/  @P0 BRA `(.L_x_6) ;  /* 0xfffffffc00cc0947 */ /* 0x000fec000383ffff */
.L_x_5:
[----:B------:R-:W-:Y:S05]  /*0b60*/  BSYNC.RECONVERGENT B1 ;  /* 0x0000000000017941 */ /* 0x000fea0003800200 */
.L_x_4:
[----:B------:R-:W-:Y:S05]  /*0b70*/  WARPSYNC.ALL ;  /* 0x0000000000007948 */ /* 0x000fea0003800000 */
[----:B------:R-:W-:Y:S01]  /*0b80*/  VIADD R7, R0, UR4 ;  /* 0x0000000400077c36 */ /* 0x000fe20008000000 */
[----:B------:R-:W0:Y:S01]  /*0b90*/  LDC.64 R8, c[0x0][0x3a8] ;  /* 0x0000ea00ff087b82 */ /* 0x000e220000000a00 */
[----:B------:R-:W-:Y:S01]  /*0ba0*/  ISETP.NE.AND P0, PT, R2, RZ, PT ;  /* 0x000000ff0200720c */ /* 0x000fe20003f05270 */
[----:B------:R-:W-:Y:S01]  /*0bb0*/  BSSY.RECONVERGENT B0, `(.L_x_13) ;  /* 0x000000b000007945 */ /* 0x000fe20003800200 */
[----:B------:R-:W-:-:S05]  /*0bc0*/  IMAD R0, R6, 0x4, R7 ;  /* 0x0000000406007824 */ /* 0x000fca00078e0207 */
[----:B------:R1:W2:Y:S01]  /*0bd0*/  LDS R11, [R0] ;  /* 0x00000000000b7984 */ /* 0x0002a20000000800 */
[----:B------:R-:W3:Y:S05]  /*0be0*/  LDC.64 R6, c[0x0][0x3a0] ;  /* 0x0000e800ff067b82 */ /* 0x000eea0000000a00 */
[----:B------:R-:W-:Y:S05]  /*0bf0*/  @!P0 BRA `(.L_x_14) ;  /* 0x0000000000188947 */ /* 0x000fea0003800000 */
[----:B------:R-:W-:-:S07]  /*0c00*/  IMAD.MOV R2, RZ, RZ, -R2 ;  /* 0x000000ffff027224 */ /* 0x000fce00078e0a02 */
.L_x_15:
[----:B------:R-:W-:Y:S01]  /*0c10*/  VIADD R2, R2, 0x1 ;  /* 0x0000000102027836 */ /* 0x000fe20000000000 */
[C---:B------:R-:W-:Y:S01]  /*0c20*/  LEA.HI R12, R3.reuse, R12, RZ, 0x1 ;  /* 0x0000000c030c7211 */ /* 0x040fe200078f08ff */
[----:B------:R-:W-:-:S03]  /*0c30*/  IMAD.SHL.U32 R3, R3, 0x2, RZ ;  /* 0x0000000203037824 */ /* 0x000fc600078e00ff */
[----:B------:R-:W-:-:S13]  /*0c40*/  ISETP.NE.AND P0, PT, R2, RZ, PT ;  /* 0x000000ff0200720c */ /* 0x000fda0003f05270 */
[----:B------:R-:W-:Y:S05]  /*0c50*/  @P0 BRA `(.L_x_15) ;  /* 0xfffffffc00ec0947 */ /* 0x000fea000383ffff */
.L_x_14:
[----:B------:R-:W-:Y:S05]  /*0c60*/  BSYNC.RECONVERGENT B0 ;  /* 0x0000000000007941 */ /* 0x000fea0003800200 */
.L_x_13:
[----:B--2---:R-:W-:-:S04]  /*0c70*/  IMAD.IADD R11, R11, 0x1, -R12 ;  /* 0x000000010b0b7824 */ /* 0x004fc800078e0a0c */
[----:B---3--:R-:W-:-:S04]  /*0c80*/  IMAD.WIDE.U32 R2, R11, 0x4, R6 ;  /* 0x000000040b027825 */ /* 0x008fc800078e0006 */
[----:B0-----:R-:W-:Y:S01]  /*0c90*/  IMAD.WIDE.U32 R6, R11, 0x4, R8 ;  /* 0x000000040b067825 */ /* 0x001fe200078e0008 */
[----:B------:R-:W-:Y:S04]  /*0ca0*/  STG.E desc[UR8][R2.64], R4 ;  /* 0x0000000402007986 */ /* 0x000fe8000c101908 */
[----:B-----5:R-:W-:Y:S01]  /*0cb0*/  STG.E desc[UR8][R6.64], R5 ;  /* 0x0000000506007986 */ /* 0x020fe2000c101908 */
[----:B------:R-:W-:Y:S05]  /*0cc0*/  EXIT ;  /* 0x000000000000794d */ /* 0x000fea0003800000 */
.L_x_16:
[----:B------:R-:W-:-:S00]  /*0cd0*/  BRA `(.L_x_16) ;  /* 0xfffffffc00fc7947 */ /* 0x000fc0000383ffff */
[----:B------:R-:W-:-:S00]  /*0ce0*/  NOP ;  /* 0x0000000000007918 */ /* 0x000fc00000000000 */
        /* <DEDUP_REMOVED lines=9> */
.L_x_62:


//--------------------- .text._Z18totalSumScanKernelPj --------------------------
	.section	.text._Z18totalSumScanKernelPj,"ax",@progbits
	.align	128
        .global         _Z18totalSumScanKernelPj
        .type           _Z18totalSumScanKernelPj,@function
        .size           _Z18totalSumScanKernelPj,(.L_x_63 - _Z18totalSumScanKernelPj)
        .other          _Z18totalSumScanKernelPj,@"STO_CUDA_ENTRY STV_DEFAULT"
_Z18totalSumScanKernelPj:
.text._Z18totalSumScanKernelPj:
[----:B------:R-:W-:Y:S01]  /*0000*/  LDC R1, c[0x0][0x37c] ;  /* 0x0000df00ff017b82 */ /* 0x000fe20000000800 */
[----:B------:R-:W0:Y:S07]  /*0010*/  S2R R0, SR_TID.X ;  /* 0x0000000000007919 */ /* 0x000e2e0000002100 */
[----:B------:R-:W1:Y:S01]  /*0020*/  S2UR UR5, SR_CgaCtaId ;  /* 0x00000000000579c3 */ /* 0x000e620000008800 */
[----:B------:R-:W-:Y:S01]  /*0030*/  UMOV UR4, 0x400 ;  /* 0x0000040000047882 */ /* 0x000fe20000000000 */
[----:B------:R-:W2:Y:S06]  /*0040*/  LDCU.64 UR6, c[0x0][0x358] ;  /* 0x00006b00ff0677ac */ /* 0x000eac0008000a00 */
[----:B------:R-:W3:Y:S01]  /*0050*/  LDC.64 R2, c[0x0][0x380] ;  /* 0x0000e000ff027b82 */ /* 0x000ee20000000a00 */
[----:B-1----:R-:W-:Y:S01]  /*0060*/  ULEA UR4, UR5, UR4, 0x18 ;  /* 0x0000000405047291 */ /* 0x002fe2000f8ec0ff */
[C---:B0-----:R-:W-:Y:S01]  /*0070*/  ISETP.GT.U32.AND P5, PT, R0.reuse, 0x1f, PT ;  /* 0x0000001f0000780c */ /* 0x041fe20003fa4070 */
[----:B------:R-:W-:-:S02]  /*0080*/  IMAD.SHL.U32 R4, R0, 0x4, RZ ;  /* 0x0000000400047824 */ /* 0x000fc400078e00ff */
[----:B---3--:R-:W-:-:S03]  /*0090*/  IMAD.WIDE.U32 R2, R0, 0x4, R2 ;  /* 0x0000000400027825 */ /* 0x008fc600078e0002 */
[----:B------:R-:W-:-:S07]  /*00a0*/  LOP3.LUT R4, R4, 0x7c, RZ, 0xc0, !PT ;  /* 0x0000007c04047812 */ /* 0x000fce00078ec0ff */
[----:B------:R-:W-:Y:S01]  /*00b0*/  @!P5 STS [R4+UR4], RZ ;  /* 0x000000ff0400d988 */ /* 0x000fe20008000804 */
[----:B------:R-:W-:Y:S06]  /*00c0*/  BAR.SYNC.DEFER_BLOCKING 0x0 ;  /* 0x0000000000007b1d */ /* 0x000fec0000010000 */
[----:B--2---:R-:W2:Y:S01]  /*00d0*/  LDG.E R5, desc[UR6][R2.64] ;  /* 0x0000000602057981 */ /* 0x004ea2000c1e1900 */
[----:B------:R-:W-:-:S04]  /*00e0*/  LOP3.LUT R7, R0, 0x1f, RZ, 0xc0, !PT ;  /* 0x0000001f00077812 */ /* 0x000fc800078ec0ff */
[C---:B------:R-:W-:Y:S02]  /*00f0*/  ISETP.NE.AND P4, PT, R7.reuse, RZ, PT ;  /* 0x000000ff0700720c */ /* 0x040fe40003f85270 */
[C---:B------:R-:W-:Y:S02]  /*0100*/  ISETP.GE.U32.AND P3, PT, R7.reuse, 0x2, PT ;  /* 0x000000020700780c */ /* 0x040fe40003f66070 */
[C---:B------:R-:W-:Y:S02]  /*0110*/  ISETP.GE.U32.AND P2, PT, R7.reuse, 0x4, PT ;  /* 0x000000040700780c */ /* 0x040fe40003f46070 */
[C---:B------:R-:W-:Y:S02]  /*0120*/  ISETP.GE.U32.AND P1, PT, R7.reuse, 0x8, PT ;  /* 0x000000080700780c */ /* 0x040fe40003f26070 */
[C---:B------:R-:W-:Y:S02]  /*0130*/  ISETP.GE.U32.AND P0, PT, R7.reuse, 0x10, PT ;  /* 0x000000100700780c */ /* 0x040fe40003f06070 */
[----:B------:R-:W-:Y:S01]  /*0140*/  ISETP.NE.AND P6, PT, R7, 0x1f, PT ;  /* 0x0000001f0700780c */ /* 0x000fe20003fc5270 */
[----:B--2---:R-:W0:Y:S02]  /*0150*/  SHFL.UP PT, R6, R5, 0x1, RZ ;  /* 0x0420000005067989 */ /* 0x004e2400000e00ff */
[----:B0-----:R-:W-:-:S05]  /*0160*/  SEL R6, R6, RZ, P4 ;  /* 0x000000ff06067207 */ /* 0x001fca0002000000 */
[----:B------:R-:W-:-:S05]  /*0170*/  IMAD.IADD R6, R5, 0x1, R6 ;  /* 0x0000000105067824 */ /* 0x000fca00078e0206 */
[----:B------:R-:W0:Y:S02]  /*0180*/  SHFL.UP PT, R8, R6, 0x2, RZ ;  /* 0x0440000006087989 */ /* 0x000e2400000e00ff */
[----:B0-----:R-:W-:-:S05]  /*0190*/  SEL R9, R8, RZ, P3 ;  /* 0x000000ff08097207 */ /* 0x001fca0001800000 */
[----:B------:R-:W-:Y:S01]  /*01a0*/  IMAD.IADD R9, R6, 0x1, R9 ;  /* 0x0000000106097824 */ /* 0x000fe200078e0209 */
[----:B------:R-:W-:-:S04]  /*01b0*/  SHF.R.U32.HI R6, RZ, 0x3, R0 ;  /* 0x00000003ff067819 */ /* 0x000fc80000011600 */
[----:B------:R-:W0:Y:S02]  /*01c0*/  SHFL.UP PT, R8, R9, 0x4, RZ ;  /* 0x0480000009087989 */ /* 0x000e2400000e00ff */
[----:B0-----:R-:W-:-:S05]  /*01d0*/  SEL R8, R8, RZ, P2 ;  /* 0x000000ff08087207 */ /* 0x001fca0001000000 */
[----:B------:R-:W-:-:S05]  /*01e0*/  IMAD.IADD R8, R9, 0x1, R8 ;  /* 0x0000000109087824 */ /* 0x000fca00078e0208 */
[----:B------:R-:W0:Y:S02]  /*01f0*/  SHFL.UP PT, R5, R8, 0x8, RZ ;  /* 0x0500000008057989 */ /* 0x000e2400000e00ff */
[----:B0-----:R-:W-:-:S05]  /*0200*/  SEL R5, R5, RZ, P1 ;  /* 0x000000ff05057207 */ /* 0x001fca0000800000 */
[----:B------:R-:W-:-:S05]  /*0210*/  IMAD.IADD R10, R8, 0x1, R5 ;  /* 0x00000001080a7824 */ /* 0x000fca00078e0205 */
[----:B------:R-:W0:Y:S02]  /*0220*/  SHFL.UP PT, R5, R10, 0x10, RZ ;  /* 0x060000000a057989 */ /* 0x000e2400000e00ff */
[----:B0-----:R-:W-:Y:S02]  /*0230*/  SEL R9, R5, RZ, P0 ;  /* 0x000000ff05097207 */ /* 0x001fe40000000000 */
[----:B------:R-:W-:-:S03]  /*0240*/  LOP3.LUT R5, R6, 0x7c, RZ, 0xc0, !PT ;  /* 0x0000007c06057812 */ /* 0x000fc600078ec0ff */
[----:B------:R-:W-:-:S05]  /*0250*/  IMAD.IADD R6, R10, 0x1, R9 ;  /* 0x000000010a067824 */ /* 0x000fca00078e0209 */
[----:B------:R0:W-:Y:S01]  /*0260*/  @!P6 STS [R5+UR4], R6 ;  /* 0x000000060500e988 */ /* 0x0001e20008000804 */
[----:B------:R-:W-:Y:S06]  /*0270*/  BAR.SYNC.DEFER_BLOCKING 0x0 ;  /* 0x0000000000007b1d */ /* 0x000fec0000010000 */
[----:B------:R-:W-:Y:S05]  /*0280*/  @P5 BRA `(.L_x_17) ;  /* 0x0000000000545947 */ /* 0x000fea0003800000 */
[----:B------:R-:W-:Y:S01]  /*0290*/  ISETP.GT.U32.AND P5, PT, R7, 0x7, PT ;  /* 0x000000070700780c */ /* 0x000fe20003fa4070 */
[----:B------:R-:W-:Y:S01]  /*02a0*/  HFMA2 R7, -RZ, RZ, 0, 0 ;  /* 0x00000000ff077431 */ /* 0x000fe200000001ff */
[----:B------:R-:W-:-:S11]  /*02b0*/  UMOV UR5, 0xffffffff ;  /* 0xffffffff00057882 */ /* 0x000fd60000000000 */
[----:B------:R1:W2:Y:S01]  /*02c0*/  @!P5 LDS R7, [R4+UR4] ;  /* 0x000000040407d984 */ /* 0x0002a20008000800 */
[----:B------:R-:W-:Y:S05]  /*02d0*/  BRA.DIV UR5, `(.L_x_18) ;  /* 0x00000002055c7947 */ /* 0x000fea000b800000 */
[----:B--2---:R-:W2:Y:S02]  /*02e0*/  SHFL.UP PT, R8, R7, 0x1, RZ ;  /* 0x0420000007087989 */ /* 0x004ea400000e00ff */
[----:B--2---:R-:W-:-:S05]  /*02f0*/  SEL R8, R8, RZ, P4 ;  /* 0x000000ff08087207 */ /* 0x004fca0002000000 */
[----:B------:R-:W-:-:S05]  /*0300*/  IMAD.IADD R8, R8, 0x1, R7 ;  /* 0x0000000108087824 */ /* 0x000fca00078e0207 */
[----:B------:R-:W2:Y:S02]  /*0310*/  SHFL.UP PT, R9, R8, 0x2, RZ ;  /* 0x0440000008097989 */ /* 0x000ea400000e00ff */
        /* <DEDUP_REMOVED lines=8> */
[----:B------:R2:W3:Y:S02]  /*03a0*/  SHFL.UP PT, R7, R11, 0x10, RZ ;  /* 0x060000000b077989 */ /* 0x0004e400000e00ff */
.L_x_24:
[----:B---3--:R-:W-:-:S05]  /*03b0*/  SEL R8, R7, RZ, P0 ;  /* 0x000000ff07087207 */ /* 0x008fca0000000000 */
[----:B--2---:R-:W-:-:S05]  /*03c0*/  IMAD.IADD R11, R11, 0x1, R8 ;  /* 0x000000010b0b7824 */ /* 0x004fca00078e0208 */
[----:B------:R2:W-:Y:S02]  /*03d0*/  @!P5 STS [R4+UR4], R11 ;  /* 0x0000000b0400d988 */ /* 0x0005e40008000804 */
.L_x_17:
[----:B------:R-:W-:Y:S05]  /*03e0*/  WARPSYNC.ALL ;  /* 0x0000000000007948 */ /* 0x000fea0003800000 */
[----:B------:R-:W-:Y:S01]  /*03f0*/  BAR.SYNC.DEFER_BLOCKING 0x0 ;  /* 0x0000000000007b1d */ /* 0x000fe20000010000 */
[----:B------:R-:W-:-:S13]  /*0400*/  ISETP.GE.U32.AND P0, PT, R0, 0x20, PT ;  /* 0x000000200000780c */ /* 0x000fda0003f06070 */
[----:B0-----:R-:W0:Y:S02]  /*0410*/  @P0 LDS R5, [R5+UR4+-0x4] ;  /* 0xfffffc0405050984 */ /* 0x001e240008000800 */
[----:B0-----:R-:W-:-:S05]  /*0420*/  @P0 IADD3 R6, PT, PT, R6, R5, RZ ;  /* 0x0000000506060210 */ /* 0x001fca0007ffe0ff */
[----:B------:R-:W-:Y:S01]  /*0430*/  STG.E desc[UR6][R2.64], R6 ;  /* 0x0000000602007986 */ /* 0x000fe2000c101906 */
[----:B------:R-:W-:Y:S05]  /*0440*/  EXIT ;  /* 0x000000000000794d */ /* 0x000fea0003800000 */
.L_x_18:
[----:B--2---:R-:W-:Y:S02]  /*0450*/  IMAD.MOV.U32 R15, RZ, RZ, R7 ;  /* 0x000000ffff0f7224 */ /* 0x004fe400078e0007 */
[----:B------:R-:W-:Y:S02]  /*0460*/  IMAD.MOV.U32 R14, RZ, RZ, 0x1 ;  /* 0x00000001ff0e7424 */ /* 0x000fe400078e00ff */
[----:B------:R-:W-:Y:S02]  /*0470*/  IMAD.MOV.U32 R17, RZ, RZ, RZ ;  /* 0x000000ffff117224 */ /* 0x000fe400078e00ff */
[----:B------:R-:W-:-:S07]  /*0480*/  IMAD.MOV.U32 R12, RZ, RZ, -0x1 ;  /* 0xffffffffff0c7424 */ /* 0x000fce00078e00ff */
[----:B01----:R-:W-:Y:S05]  /*0490*/  WARPSYNC.COLLECTIVE R12, `(.L_x_19) ;  /* 0x000000000c087348 */ /* 0x003fea0003c00000 */
[----:B------:R2:W3:Y:S02]  /*04a0*/  SHFL.UP P6, R13, R15, R14, R17 ;  /* 0x0400000e0f0d7389 */ /* 0x0004e400000c0011 */
[----:B0123--:R-:W-:Y:S05]  /*04b0*/  ENDCOLLECTIVE ;  /* 0x000000000000791b */ /* 0x00ffea0003800000 */
.L_x_19:
[----:B------:R-:W-:Y:S02]  /*04c0*/  IMAD.MOV.U32 R14, RZ, RZ, 0x2 ;  /* 0x00000002ff0e7424 */ /* 0x000fe400078e00ff */
[----:B------:R-:W-:-:S05]  /*04d0*/  IMAD.MOV.U32 R8, RZ, RZ, R13 ;  /* 0x000000ffff087224 */ /* 0x000fca00078e000d */
[----:B------:R-:W-:-:S04]  /*04e0*/  SEL R8, R8, RZ, P4 ;  /* 0x000000ff08087207 */ /* 0x000fc80002000000 */
[----:B------:R-:W-:-:S05]  /*04f0*/  IADD3 R8, PT, PT, R8, R7, RZ ;  /* 0x0000000708087210 */ /* 0x000fca0007ffe0ff */
[----:B------:R-:W-:-:S07]  /*0500*/  IMAD.MOV.U32 R15, RZ, RZ, R8 ;  /* 0x000000ffff0f7224 */ /* 0x000fce00078e0008 */
[----:B------:R-:W-:Y:S05]  /*0510*/  WARPSYNC.COLLECTIVE R12, `(.L_x_20) ;  /* 0x000000000c087348 */ /* 0x000fea0003c00000 */
[----:B------:R0:W1:Y:S02]  /*0520*/  SHFL.UP P6, R13, R15, R14, R17 ;  /* 0x0400000e0f0d7389 */ /* 0x00006400000c0011 */
[----:B01----:R-:W-:Y:S05]  /*0530*/  ENDCOLLECTIVE ;  /* 0x000000000000791b */ /* 0x003fea0003800000 */
.L_x_20:
[----:B------:R-:W-:Y:S01]  /*0540*/  MOV R14, 0x4 ;  /* 0x00000004000e7802 */ /* 0x000fe20000000f00 */
[----:B------:R-:W-:-:S05]  /*0550*/  IMAD.MOV.U32 R9, RZ, RZ, R13 ;  /* 0x000000ffff097224 */ /* 0x000fca00078e000d */
[----:B------:R-:W-:-:S05]  /*0560*/  SEL R9, R9, RZ, P3 ;  /* 0x000000ff09097207 */ /* 0x000fca0001800000 */
[----:B------:R-:W-:-:S04]  /*0570*/  IMAD.IADD R9, R8, 0x1, R9 ;  /* 0x0000000108097824 */ /* 0x000fc800078e0209 */
[----:B------:R-:W-:-:S07]  /*0580*/  IMAD.MOV.U32 R15, RZ, RZ, R9 ;  /* 0x000000ffff0f7224 */ /* 0x000fce00078e0009 */
[----:B------:R-:W-:Y:S05]  /*0590*/  WARPSYNC.COLLECTIVE R12, `(.L_x_21) ;  /* 0x000000000c087348 */ /* 0x000fea0003c00000 */
[----:B------:R0:W1:Y:S02]  /*05a0*/  SHFL.UP P6, R13, R15, R14, R17 ;  /* 0x0400000e0f0d7389 */ /* 0x00006400000c0011 */
[----:B01----:R-:W-:Y:S05]  /*05b0*/  ENDCOLLECTIVE ;  /* 0x000000000000791b */ /* 0x003fea0003800000 */
.L_x_21:
[----:B------:R-:W-:Y:S02]  /*05c0*/  IMAD.MOV.U32 R14, RZ, RZ, 0x8 ;  /* 0x00000008ff0e7424 */ /* 0x000fe400078e00ff */
[----:B------:R-:W-:-:S05]  /*05d0*/  IMAD.MOV.U32 R10, RZ, RZ, R13 ;  /* 0x000000ffff0a7224 */ /* 0x000fca00078e000d */
[----:B------:R-:W-:-:S05]  /*05e0*/  SEL R10, R10, RZ, P2 ;  /* 0x000000ff0a0a7207 */ /* 0x000fca0001000000 */
[----:B------:R-:W-:-:S04]  /*05f0*/  IMAD.IADD R10, R9, 0x1, R10 ;  /* 0x00000001090a7824 */ /* 0x000fc800078e020a */
[----:B------:R-:W-:-:S07]  /*0600*/  IMAD.MOV.U32 R15, RZ, RZ, R10 ;  /* 0x000000ffff0f7224 */ /* 0x000fce00078e000a */
[----:B------:R-:W-:Y:S05]  /*0610*/  WARPSYNC.COLLECTIVE R12, `(.L_x_22) ;  /* 0x000000000c087348 */ /* 0x000fea0003c00000 */
[----:B------:R0:W1:Y:S02]  /*0620*/  SHFL.UP P6, R13, R15, R14, R17 ;  /* 0x0400000e0f0d7389 */ /* 0x00006400000c0011 */
[----:B01----:R-:W-:Y:S05]  /*0630*/  ENDCOLLECTIVE ;  /* 0x000000000000791b */ /* 0x003fea0003800000 */
.L_x_22:
        /* <DEDUP_REMOVED lines=8> */
.L_x_23:
[----:B------:R-:W-:Y:S01]  /*06c0*/  IMAD.MOV.U32 R7, RZ, RZ, R13 ;  /* 0x000000ffff077224 */ /* 0x000fe200078e000d */
[----:B------:R-:W-:Y:S06]  /*06d0*/  BRA `(.L_x_24) ;  /* 0xfffffffc00347947 */ /* 0x000fec000383ffff */
.L_x_25:
        /* <DEDUP_REMOVED lines=10> */
.L_x_63:


//--------------------- .text._Z18radixSumScanKernelPjS_j --------------------------
	.section	.text._Z18radixSumScanKernelPjS_j,"ax",@progbits
	.align	128
        .global         _Z18radixSumScanKernelPjS_j
        .type           _Z18radixSumScanKernelPjS_j,@function
        .size           _Z18radixSumScanKernelPjS_j,(.L_x_64 - _Z18radixSumScanKernelPjS_j)
        .other          _Z18radixSumScanKernelPjS_j,@"STO_CUDA_ENTRY STV_DEFAULT"
_Z18radixSumScanKernelPjS_j:
.text._Z18radixSumScanKernelPjS_j:
[----:B------:R-:W-:Y:S01]  /*0000*/  LDC R1, c[0x0][0x37c] ;  /* 0x0000df00ff017b82 */ /* 0x000fe20000000800 */
[----:B------:R-:W0:Y:S07]  /*0010*/  S2R R10, SR_TID.X ;  /* 0x00000000000a7919 */ /* 0x000e2e0000002100 */
[----:B------:R-:W1:Y:S01]  /*0020*/  LDC R6, c[0x0][0x390] ;  /* 0x0000e400ff067b82 */ /* 0x000e620000000800 */
[----:B------:R-:W-:Y:S01]  /*0030*/  UMOV UR4, 0x400 ;  /* 0x0000040000047882 */ /* 0x000fe20000000000 */
[----:B------:R-:W2:Y:S01]  /*0040*/  LDCU.64 UR6, c[0x0][0x358] ;  /* 0x00006b00ff0677ac */ /* 0x000ea20008000a00 */
[----:B------:R-:W3:Y:S05]  /*0050*/  S2R R9, SR_CTAID.X ;  /* 0x0000000000097919 */ /* 0x000eea0000002500 */
[----:B------:R-:W4:Y:S08]  /*0060*/  LDC R11, c[0x0][0x360] ;  /* 0x0000d800ff0b7b82 */ /* 0x000f300000000800 */
[----:B------:R-:W5:Y:S01]  /*0070*/  S2UR UR5, SR_CgaCtaId ;  /* 0x00000000000579c3 */ /* 0x000f620000008800 */
[----:B-1----:R-:W-:Y:S01]  /*0080*/  IMAD.SHL.U32 R12, R6, 0x20, RZ ;  /* 0x00000020060c7824 */ /* 0x002fe200078e00ff */
[C---:B0-----:R-:W-:Y:S01]  /*0090*/  ISETP.GT.U32.AND P0, PT, R10.reuse, 0x1f, PT ;  /* 0x0000001f0a00780c */ /* 0x041fe20003f04070 */
[----:B------:R-:W-:-:S03]  /*00a0*/  IMAD.SHL.U32 R0, R10, 0x4, RZ ;  /* 0x000000040a007824 */ /* 0x000fc600078e00ff */
[----:B----4-:R-:W-:-:S04]  /*00b0*/  IADD3 R4, PT, PT, R11, -0x1, R12 ;  /* 0xffffffff0b047810 */ /* 0x010fc80007ffe00c */
[----:B------:R-:W-:Y:S02]  /*00c0*/  ISETP.GT.U32.AND P1, PT, R11, R4, PT ;  /* 0x000000040b00720c */ /* 0x000fe40003f24070 */
[----:B------:R-:W-:Y:S01]  /*00d0*/  LOP3.LUT R0, R0, 0x7c, RZ, 0xc0, !PT ;  /* 0x0000007c00007812 */ /* 0x000fe200078ec0ff */
[----:B-----5:R-:W-:-:S06]  /*00e0*/  ULEA UR4, UR5, UR4, 0x18 ;  /* 0x0000000405047291 */ /* 0x020fcc000f8ec0ff */
[----:B------:R-:W-:-:S03]  /*00f0*/  VIADD R8, R0, UR4 ;  /* 0x0000000400087c36 */ /* 0x000fc60008000000 */
[----:B------:R0:W-:Y:S01]  /*0100*/  @!P0 STS [R0+UR4], RZ ;  /* 0x000000ff00008988 */ /* 0x0001e20008000804 */
[----:B------:R-:W-:Y:S06]  /*0110*/  BAR.SYNC.DEFER_BLOCKING 0x0 ;  /* 0x0000000000007b1d */ /* 0x000fec0000010000 */
[----:B--23--:R-:W-:Y:S05]  /*0120*/  @P1 BRA `(.L_x_26) ;  /* 0x0000000c00bc1947 */ /* 0x00cfea0003800000 */
[----:B0-----:R-:W0:Y:S01]  /*0130*/  I2F.U32.RP R0, R11 ;  /* 0x0000000b00007306 */ /* 0x001e220000209000 */
[----:B------:R-:W-:Y:S01]  /*0140*/  ISETP.NE.U32.AND P3, PT, R11, RZ, PT ;  /* 0x000000ff0b00720c */ /* 0x000fe20003f65070 */
[----:B------:R-:W-:Y:S01]  /*0150*/  IMAD.MOV.U32 R13, RZ, RZ, R10 ;  /* 0x000000ffff0d7224 */ /* 0x000fe200078e000a */
[----:B------:R-:W-:-:S05]  /*0160*/  LOP3.LUT R22, R10, 0x1f, RZ, 0xc0, !PT ;  /* 0x0000001f0a167812 */ /* 0x000fca00078ec0ff */
[----:B0-----:R-:W0:Y:S02]  /*0170*/  MUFU.RCP R0, R0 ;  /* 0x0000000000007308 */ /* 0x001e240000001000 */
[----:B0-----:R-:W-:Y:S02]  /*0180*/  VIADD R2, R0, 0xffffffe ;  /* 0x0ffffffe00027836 */ /* 0x001fe40000000000 */
[----:B------:R-:W-:-:S04]  /*0190*/  IMAD R0, R9, R6, RZ ;  /* 0x0000000609007224 */ /* 0x000fc800078e02ff */
[----:B------:R0:W1:Y:S02]  /*01a0*/  F2I.FTZ.U32.TRUNC.NTZ R3, R2 ;  /* 0x0000000200037305 */ /* 0x000064000021f000 */
[----:B0-----:R-:W-:Y:S02]  /*01b0*/  IMAD.MOV.U32 R2, RZ, RZ, RZ ;  /* 0x000000ffff027224 */ /* 0x001fe400078e00ff */
[----:B-1----:R-:W-:-:S04]  /*01c0*/  IMAD.MOV R14, RZ, RZ, -R3 ;  /* 0x000000ffff0e7224 */ /* 0x002fc800078e0a03 */
[----:B------:R-:W-:-:S04]  /*01d0*/  IMAD R5, R14, R11, RZ ;  /* 0x0000000b0e057224 */ /* 0x000fc800078e02ff */
[----:B------:R-:W-:-:S04]  /*01e0*/  IMAD.HI.U32 R3, R3, R5, R2 ;  /* 0x0000000503037227 */ /* 0x000fc800078e0002 */
[----:B------:R-:W-:Y:S02]  /*01f0*/  IMAD.SHL.U32 R5, R0, 0x20, RZ ;  /* 0x0000002000057824 */ /* 0x000fe400078e00ff */
[----:B------:R-:W-:-:S04]  /*0200*/  IMAD.HI.U32 R14, R3, R4, RZ ;  /* 0x00000004030e7227 */ /* 0x000fc800078e00ff */
[----:B------:R-:W-:-:S04]  /*0210*/  IMAD.MOV R3, RZ, RZ, -R14 ;  /* 0x000000ffff037224 */ /* 0x000fc800078e0a0e */
[----:B------:R-:W-:Y:S02]  /*0220*/  IMAD R4, R11, R3, R4 ;  /* 0x000000030b047224 */ /* 0x000fe400078e0204 */
[----:B------:R-:W0:Y:S03]  /*0230*/  LDC.64 R2, c[0x0][0x380] ;  /* 0x0000e000ff027b82 */ /* 0x000e260000000a00 */
[----:B------:R-:W-:-:S13]  /*0240*/  ISETP.GE.U32.AND P1, PT, R4, R11, PT ;  /* 0x0000000b0400720c */ /* 0x000fda0003f26070 */
[----:B------:R-:W-:Y:S01]  /*0250*/  @P1 IMAD.IADD R4, R4, 0x1, -R11 ;  /* 0x0000000104041824 */ /* 0x000fe200078e0a0b */
[----:B------:R-:W-:-:S04]  /*0260*/  @P1 IADD3 R14, PT, PT, R14, 0x1, RZ ;  /* 0x000000010e0e1810 */ /* 0x000fc80007ffe0ff */
[----:B------:R-:W-:Y:S02]  /*0270*/  ISETP.GE.U32.AND P2, PT, R4, R11, PT ;  /* 0x0000000b0400720c */ /* 0x000fe40003f46070 */
[----:B------:R-:W-:Y:S01]  /*0280*/  SHF.R.U32.HI R4, RZ, 0x3, R10 ;  /* 0x00000003ff047819 */ /* 0x000fe2000001160a */
[----:B0-----:R-:W-:-:S03]  /*0290*/  IMAD.WIDE.U32 R2, R5, 0x4, R2 ;  /* 0x0000000405027825 */ /* 0x001fc600078e0002 */
[----:B------:R-:W-:-:S05]  /*02a0*/  LOP3.LUT R0, R4, 0x7c, RZ, 0xc0, !PT ;  /* 0x0000007c04007812 */ /* 0x000fca00078ec0ff */
[----:B------:R-:W-:Y:S02]  /*02b0*/  VIADD R0, R0, UR4 ;  /* 0x0000000400007c36 */ /* 0x000fe40008000000 */
[----:B------:R-:W-:Y:S01]  /*02c0*/  @P2 VIADD R14, R14, 0x1 ;  /* 0x000000010e0e2836 */ /* 0x000fe20000000000 */
[----:B------:R-:W-:-:S04]  /*02d0*/  @!P3 LOP3.LUT R14, RZ, R11, RZ, 0x33, !PT ;  /* 0x0000000bff0eb212 */ /* 0x000fc800078e33ff */
[C---:B------:R-:W-:Y:S02]  /*02e0*/  ISETP.GE.U32.AND P1, PT, R14.reuse, 0x2, PT ;  /* 0x000000020e00780c */ /* 0x040fe40003f26070 */
[----:B------:R-:W-:-:S11]  /*02f0*/  VIMNMX.U32 R14, PT, PT, R14, 0x1, !PT ;  /* 0x000000010e0e7848 */ /* 0x000fd60007fe0000 */
[----:B------:R-:W-:Y:S05]  /*0300*/  @!P1 BRA `(.L_x_27) ;  /* 0x00000008003c9947 */ /* 0x000fea0003800000 */
[----:B------:R-:W-:Y:S01]  /*0310*/  LOP3.LUT R16, R14, 0xfffffffe, RZ, 0xc0, !PT ;  /* 0xfffffffe0e107812 */ /* 0x000fe200078ec0ff */
[----:B------:R-:W-:Y:S02]  /*0320*/  IMAD.IADD R15, R10, 0x1, R11 ;  /* 0x000000010a0f7824 */ /* 0x000fe400078e020b */
[----:B------:R-:W-:Y:S02]  /*0330*/  IMAD.MOV.U32 R13, RZ, RZ, R10 ;  /* 0x000000ffff0d7224 */ /* 0x000fe400078e000a */
[----:B------:R-:W-:-:S07]  /*0340*/  IMAD.MOV R16, RZ, RZ, -R16 ;  /* 0x000000ffff107224 */ /* 0x000fce00078e0a10 */
.L_x_34:
[C---:B------:R-:W-:Y:S01]  /*0350*/  ISETP.GE.U32.AND P0, PT, R13.reuse, R12, PT ;  /* 0x0000000c0d00720c */ /* 0x040fe20003f06070 */
[----:B---34-:R-:W-:Y:S02]  /*0360*/  IMAD.MOV.U32 R6, RZ, RZ, RZ ;  /* 0x000000ffff067224 */ /* 0x018fe400078e00ff */
[----:B------:R-:W-:Y:S01]  /*0370*/  IMAD.WIDE.U32 R4, R13, 0x4, R2 ;  /* 0x000000040d047825 */ /* 0x000fe200078e0002 */
[C---:B------:R-:W-:Y:S02]  /*0380*/  ISETP.NE.AND P1, PT, R22.reuse, RZ, PT ;  /* 0x000000ff1600720c */ /* 0x040fe40003f25270 */
[C---:B------:R-:W-:Y:S02]  /*0390*/  ISETP.GE.U32.AND P2, PT, R22.reuse, 0x2, PT ;  /* 0x000000021600780c */ /* 0x040fe40003f46070 */
[C---:B------:R-:W-:Y:S01]  /*03a0*/  ISETP.GE.U32.AND P3, PT, R22.reuse, 0x4, PT ;  /* 0x000000041600780c */ /* 0x040fe20003f66070 */
[----:B------:R-:W0:Y:S01]  /*03b0*/  S2UR UR5, SR_CgaCtaId ;  /* 0x00000000000579c3 */ /* 0x000e220000008800 */
[C---:B------:R-:W-:Y:S01]  /*03c0*/  ISETP.GE.U32.AND P4, PT, R22.reuse, 0x8, PT ;  /* 0x000000081600780c */ /* 0x040fe20003f86070 */
[----:B------:R-:W-:Y:S01]  /*03d0*/  UMOV UR4, 0x400 ;  /* 0x0000040000047882 */ /* 0x000fe20000000000 */
[----:B------:R-:W-:Y:S01]  /*03e0*/  P2R R23, PR, RZ, 0x1 ;  /* 0x00000001ff177803 */ /* 0x000fe20000000000 */
[----:B--2---:R-:W2:Y:S01]  /*03f0*/  @!P0 LDG.E R6, desc[UR6][R4.64] ;  /* 0x0000000604068981 */ /* 0x004ea2000c1e1900 */
[----:B------:R-:W-:Y:S01]  /*0400*/  ISETP.GE.U32.AND P5, PT, R22, 0x10, PT ;  /* 0x000000101600780c */ /* 0x000fe20003fa6070 */
[----:B------:R-:W-:Y:S01]  /*0410*/  VIADD R16, R16, 0x2 ;  /* 0x0000000210107836 */ /* 0x000fe20000000000 */
[----:B------:R-:W-:-:S04]  /*0420*/  ISETP.NE.AND P0, PT, R22, 0x1f, PT ;  /* 0x0000001f1600780c */ /* 0x000fc80003f05270 */
[----:B------:R-:W-:-:S04]  /*0430*/  ISETP.NE.AND P6, PT, R16, RZ, PT ;  /* 0x000000ff1000720c */ /* 0x000fc80003fc5270 */
[----:B------:R-:W-:Y:S01]  /*0440*/  P2R R24, PR, RZ, 0x40 ;  /* 0x00000040ff187803 */ /* 0x000fe20000000000 */
[----:B0-----:R-:W-:Y:S01]  /*0450*/  ULEA UR4, UR5, UR4, 0x18 ;  /* 0x0000000405047291 */ /* 0x001fe2000f8ec0ff */
[----:B--2---:R-:W0:Y:S02]  /*0460*/  SHFL.UP PT, R7, R6, 0x1, RZ ;  /* 0x0420000006077989 */ /* 0x004e2400000e00ff */
[----:B0-----:R-:W-:-:S04]  /*0470*/  SEL R7, R7, RZ, P1 ;  /* 0x000000ff07077207 */ /* 0x001fc80000800000 */
[----:B------:R-:W-:-:S05]  /*0480*/  IADD3 R7, PT, PT, R7, R6, RZ ;  /* 0x0000000607077210 */ /* 0x000fca0007ffe0ff */
[----:B------:R-:W0:Y:S02]  /*0490*/  SHFL.UP PT, R17, R7, 0x2, RZ ;  /* 0x0440000007117989 */ /* 0x000e2400000e00ff */
[----:B0-----:R-:W-:-:S05]  /*04a0*/  SEL R18, R17, RZ, P2 ;  /* 0x000000ff11127207 */ /* 0x001fca0001000000 */
[----:B------:R-:W-:-:S05]  /*04b0*/  IMAD.IADD R18, R7, 0x1, R18 ;  /* 0x0000000107127824 */ /* 0x000fca00078e0212 */
[----:B------:R-:W0:Y:S02]  /*04c0*/  SHFL.UP PT, R17, R18, 0x4, RZ ;  /* 0x0480000012117989 */ /* 0x000e2400000e00ff */
[----:B0-----:R-:W-:-:S05]  /*04d0*/  SEL R17, R17, RZ, P3 ;  /* 0x000000ff11117207 */ /* 0x001fca0001800000 */
[----:B------:R-:W-:-:S05]  /*04e0*/  IMAD.IADD R17, R18, 0x1, R17 ;  /* 0x0000000112117824 */ /* 0x000fca00078e0211 */
[----:B------:R-:W0:Y:S02]  /*04f0*/  SHFL.UP PT, R6, R17, 0x8, RZ ;  /* 0x0500000011067989 */ /* 0x000e2400000e00ff */
[----:B0-----:R-:W-:-:S05]  /*0500*/  SEL R6, R6, RZ, P4 ;  /* 0x000000ff06067207 */ /* 0x001fca0002000000 */
[----:B------:R-:W-:Y:S01]  /*0510*/  IMAD.IADD R19, R17, 0x1, R6 ;  /* 0x0000000111137824 */ /* 0x000fe200078e0206 */
[----:B------:R-:W-:Y:S01]  /*0520*/  P2R R17, PR, RZ, 0x1 ;  /* 0x00000001ff117803 */ /* 0x000fe20000000000 */
[----:B------:R-:W-:Y:S04]  /*0530*/  LDS R6, [UR4+0x7c] ;  /* 0x00007c04ff067984 */ /* 0x000fe80008000800 */
[----:B------:R-:W0:Y:S02]  /*0540*/  SHFL.UP PT, R7, R19, 0x10, RZ ;  /* 0x0600000013077989 */ /* 0x000e2400000e00ff */
[----:B0-----:R-:W-:-:S05]  /*0550*/  SEL R18, R7, RZ, P5 ;  /* 0x000000ff07127207 */ /* 0x001fca0002800000 */
[----:B------:R-:W-:Y:S01]  /*0560*/  IMAD.IADD R7, R19, 0x1, R18 ;  /* 0x0000000113077824 */ /* 0x000fe200078e0212 */
[----:B------:R-:W-:Y:S06]  /*0570*/  BAR.SYNC.DEFER_BLOCKING 0x0 ;  /* 0x0000000000007b1d */ /* 0x000fec0000010000 */
[----:B------:R0:W-:Y:S02]  /*0580*/  @!P0 STS [R0], R7 ;  /* 0x0000000700008388 */ /* 0x0001e40000000800 */
[----:B------:R-:W-:Y:S01]  /*0590*/  BAR.SYNC.DEFER_BLOCKING 0x0 ;  /* 0x0000000000007b1d */ /* 0x000fe20000010000 */
[----:B------:R-:W-:-:S13]  /*05a0*/  ISETP.GT.U32.AND P0, PT, R10, 0x1f, PT ;  /* 0x0000001f0a00780c */ /* 0x000fda0003f04070 */
[----:B01----:R-:W-:Y:S05]  /*05b0*/  @P0 BRA `(.L_x_28) ;  /* 0x00000000004c0947 */ /* 0x003fea0003800000 */
[----:B------:R0:W1:Y:S01]  /*05c0*/  LDS R20, [R8] ;  /* 0x0000000008147984 */ /* 0x0000620000000800 */
[----:B------:R-:W-:-:S03]  /*05d0*/  UMOV UR5, 0xffffffff ;  /* 0xffffffff00057882 */ /* 0x000fc60000000000 */
[----:B------:R-:W-:Y:S05]  /*05e0*/  BRA.DIV UR5, `(.L_x_29) ;  /* 0x0000000a05a87947 */ /* 0x000fea000b800000 */
[----:B-1----:R-:W1:Y:S02]  /*05f0*/  SHFL.UP PT, R21, R20, 0x1, RZ ;  /* 0x0420000014157989 */ /* 0x002e6400000e00ff */
[----:B-1----:R-:W-:-:S05]  /*0600*/  SEL R21, R21, RZ, P1 ;  /* 0x000000ff15157207 */ /* 0x002fca0000800000 */
[----:B------:R-:W-:-:S05]  /*0610*/  IMAD.IADD R25, R20, 0x1, R21 ;  /* 0x0000000114197824 */ /* 0x000fca00078e0215 */
[----:B------:R-:W1:Y:S02]  /*0620*/  SHFL.UP PT, R21, R25, 0x2, RZ ;  /* 0x0440000019157989 */ /* 0x000e6400000e00ff */
[----:B-1----:R-:W-:-:S05]  /*0630*/  SEL R18, R21, RZ, P2 ;  /* 0x000000ff15127207 */ /* 0x002fca0001000000 */
[----:B------:R-:W-:-:S05]  /*0640*/  IMAD.IADD R26, R25, 0x1, R18 ;  /* 0x00000001191a7824 */ /* 0x000fca00078e0212 */
[----:B------:R-:W1:Y:S02]  /*0650*/  SHFL.UP PT, R21, R26, 0x4, RZ ;  /* 0x048000001a157989 */ /* 0x000e6400000e00ff */
[----:B-1----:R-:W-:-:S05]  /*0660*/  SEL R21, R21, RZ, P3 ;  /* 0x000000ff15157207 */ /* 0x002fca0001800000 */
[----:B------:R-:W-:-:S05]  /*0670*/  IMAD.IADD R27, R26, 0x1, R21 ;  /* 0x000000011a1b7824 */ /* 0x000fca00078e0215 */
[----:B------:R-:W1:Y:S02]  /*0680*/  SHFL.UP PT, R21, R27, 0x8, RZ ;  /* 0x050000001b157989 */ /* 0x000e6400000e00ff */
[----:B-1----:R-:W-:-:S04]  /*0690*/  SEL R18, R21, RZ, P4 ;  /* 0x000000ff15127207 */ /* 0x002fc80002000000 */
[----:B------:R-:W-:-:S05]  /*06a0*/  IADD3 R28, PT, PT, R27, R18, RZ ;  /* 0x000000121b1c7210 */ /* 0x000fca0007ffe0ff */
[----:B------:R1:W2:Y:S02]  /*06b0*/  SHFL.UP PT, R21, R28, 0x10, RZ ;  /* 0x060000001c157989 */ /* 0x0002a400000e00ff */
.L_x_42:
[----:B--2---:R-:W-:-:S05]  /*06c0*/  SEL R21, R21, RZ, P5 ;  /* 0x000000ff15157207 */ /* 0x004fca0002800000 */
[----:B------:R-:W-:-:S05]  /*06d0*/  IMAD.IADD R21, R28, 0x1, R21 ;  /* 0x000000011c157824 */ /* 0x000fca00078e0215 */
[----:B------:R2:W-:Y:S02]  /*06e0*/  STS [R8], R21 ;  /* 0x0000001508007388 */ /* 0x0005e40000000800 */
.L_x_28:
[----:B------:R-:W-:Y:S05]  /*06f0*/  WARPSYNC.ALL ;  /* 0x0000000000007948 */ /* 0x000fea0003800000 */
[----:B------:R-:W-:Y:S01]  /*0700*/  BAR.SYNC.DEFER_BLOCKING 0x0 ;  /* 0x0000000000007b1d */ /* 0x000fe20000010000 */
[----:B------:R-:W-:Y:S02]  /*0710*/  P2R R18, PR, RZ, 0x2 ;  /* 0x00000002ff127803 */ /* 0x000fe40000000000 */
[----:B------:R-:W-:Y:S02]  /*0720*/  ISETP.GE.U32.AND P1, PT, R10, 0x20, PT ;  /* 0x000000200a00780c */ /* 0x000fe40003f26070 */
[----:B------:R-:W-:Y:S01]  /*0730*/  ISETP.NE.AND P6, PT, R23, RZ, PT ;  /* 0x000000ff1700720c */ /* 0x000fe20003fc5270 */
[----:B------:R-:W-:Y:S01]  /*0740*/  BSSY.RECONVERGENT B0, `(.L_x_30) ;  /* 0x0000012000007945 */ /* 0x000fe20003800200 */
[----:B------:R-:W-:-:S09]  /*0750*/  P2R R17, PR, RZ, 0x2 ;  /* 0x00000002ff117803 */ /* 0x000fd20000000000 */
[----:B------:R-:W3:Y:S02]  /*0760*/  @P1 LDS R17, [R0+-0x4] ;  /* 0xfffffc0000111984 */ /* 0x000ee40000000800 */
[----:B---3--:R-:W-:Y:S01]  /*0770*/  @P1 IMAD.IADD R6, R6, 0x1, R17 ;  /* 0x0000000106061824 */ /* 0x008fe200078e0211 */
[----:B------:R-:W-:Y:S01]  /*0780*/  BAR.SYNC.DEFER_BLOCKING 0x0 ;  /* 0x0000000000007b1d */ /* 0x000fe20000010000 */
[----:B------:R-:W-:Y:S01]  /*0790*/  ISETP.NE.AND P1, PT, R18, RZ, PT ;  /* 0x000000ff1200720c */ /* 0x000fe20003f25270 */
[----:B------:R-:W-:Y:S02]  /*07a0*/  IMAD.MOV.U32 R18, RZ, RZ, RZ ;  /* 0x000000ffff127224 */ /* 0x000fe400078e00ff */
[----:B------:R-:W-:Y:S02]  /*07b0*/  @!P6 IMAD.IADD R19, R7, 0x1, R6 ;  /* 0x000000010713e824 */ /* 0x000fe400078e0206 */
[----:B------:R-:W3:Y:S04]  /*07c0*/  @!P0 LDS R7, [R8] ;  /* 0x0000000008078984 */ /* 0x000ee80000000800 */
[----:B------:R4:W-:Y:S01]  /*07d0*/  @!P6 STG.E desc[UR6][R4.64], R19 ;  /* 0x000000130400e986 */ /* 0x0009e2000c101906 */
[----:B------:R-:W-:-:S04]  /*07e0*/  ISETP.GE.U32.AND P6, PT, R15, R12, PT ;  /* 0x0000000c0f00720c */ /* 0x000fc80003fc6070 */
[----:B------:R-:W-:Y:S01]  /*07f0*/  P2R R23, PR, RZ, 0x40 ;  /* 0x00000040ff177803 */ /* 0x000fe20000000000 */
[----:B---3--:R-:W-:Y:S02]  /*0800*/  @!P0 IMAD.IADD R17, R7, 0x1, R6 ;  /* 0x0000000107118824 */ /* 0x008fe400078e0206 */
[----:B------:R-:W-:-:S03]  /*0810*/  IMAD.WIDE.U32 R6, R15, 0x4, R2 ;  /* 0x000000040f067825 */ /* 0x000fc600078e0002 */
[----:B------:R4:W-:Y:S01]  /*0820*/  @!P0 STS [R8], R17 ;  /* 0x0000001108008388 */ /* 0x0009e20000000800 */
[----:B------:R-:W-:Y:S06]  /*0830*/  BAR.SYNC.DEFER_BLOCKING 0x0 ;  /* 0x0000000000007b1d */ /* 0x000fec0000010000 */
[----:B------:R-:W-:Y:S05]  /*0840*/  @P6 BRA `(.L_x_31) ;  /* 0x0000000000046947 */ /* 0x000fea0003800000 */
[----:B------:R3:W5:Y:S02]  /*0850*/  LDG.E R18, desc[UR6][R6.64] ;  /* 0x0000000606127981 */ /* 0x000764000c1e1900 */
.L_x_31:
[----:B------:R-:W-:Y:S05]  /*0860*/  BSYNC.RECONVERGENT B0 ;  /* 0x0000000000007941 */ /* 0x000fea0003800200 */
.L_x_30:
[----:B----45:R-:W4:Y:S01]  /*0870*/  SHFL.UP PT, R4, R18, 0x1, RZ ;  /* 0x0420000012047989 */ /* 0x030f2200000e00ff */
[----:B------:R-:W-:Y:S02]  /*0880*/  ISETP.NE.AND P6, PT, R22, 0x1f, PT ;  /* 0x0000001f1600780c */ /* 0x000fe40003fc5270 */
[----:B----4-:R-:W-:-:S05]  /*0890*/  SEL R5, R4, RZ, P1 ;  /* 0x000000ff04057207 */ /* 0x010fca0000800000 */
[----:B------:R-:W-:-:S05]  /*08a0*/  IMAD.IADD R5, R5, 0x1, R18 ;  /* 0x0000000105057824 */ /* 0x000fca00078e0212 */
[----:B------:R-:W4:Y:S02]  /*08b0*/  SHFL.UP PT, R4, R5, 0x2, RZ ;  /* 0x0440000005047989 */ /* 0x000f2400000e00ff */
[----:B----4-:R-:W-:-:S05]  /*08c0*/  SEL R4, R4, RZ, P2 ;  /* 0x000000ff04047207 */ /* 0x010fca0001000000 */
[----:B------:R-:W-:-:S05]  /*08d0*/  IMAD.IADD R17, R5, 0x1, R4 ;  /* 0x0000000105117824 */ /* 0x000fca00078e0204 */
[----:B------:R-:W4:Y:S02]  /*08e0*/  SHFL.UP PT, R4, R17, 0x4, RZ ;  /* 0x0480000011047989 */ /* 0x000f2400000e00ff */
[----:B----4-:R-:W-:-:S04]  /*08f0*/  SEL R4, R4, RZ, P3 ;  /* 0x000000ff04047207 */ /* 0x010fc80001800000 */
[----:B------:R-:W-:-:S05]  /*0900*/  IADD3 R19, PT, PT, R17, R4, RZ ;  /* 0x0000000411137210 */ /* 0x000fca0007ffe0ff */
[----:B------:R-:W4:Y:S02]  /*0910*/  SHFL.UP PT, R4, R19, 0x8, RZ ;  /* 0x0500000013047989 */ /* 0x000f2400000e00ff */
[----:B----4-:R-:W-:-:S05]  /*0920*/  SEL R4, R4, RZ, P4 ;  /* 0x000000ff04047207 */ /* 0x010fca0002000000 */
[----:B------:R-:W-:Y:S02]  /*0930*/  IMAD.IADD R18, R19, 0x1, R4 ;  /* 0x0000000113127824 */ /* 0x000fe400078e0204 */
[----:B------:R-:W-:Y:S04]  /*0940*/  LDS R4, [UR4+0x7c] ;  /* 0x00007c04ff047984 */ /* 0x000fe80008000800 */
[----:B------:R-:W4:Y:S02]  /*0950*/  SHFL.UP PT, R20, R18, 0x10, RZ ;  /* 0x0600000012147989 */ /* 0x000f2400000e00ff */
[----:B----4-:R-:W-:-:S05]  /*0960*/  SEL R5, R20, RZ, P5 ;  /* 0x000000ff14057207 */ /* 0x010fca0002800000 */
[----:B------:R-:W-:Y:S01]  /*0970*/  IMAD.IADD R5, R18, 0x1, R5 ;  /* 0x0000000112057824 */ /* 0x000fe200078e0205 */
[----:B------:R-:W-:Y:S06]  /*0980*/  BAR.SYNC.DEFER_BLOCKING 0x0 ;  /* 0x0000000000007b1d */ /* 0x000fec0000010000 */
[----:B------:R4:W-:Y:S02]  /*0990*/  @!P6 STS [R0], R5 ;  /* 0x000000050000e388 */ /* 0x0009e40000000800 */
[----:B------:R-:W-:Y:S06]  /*09a0*/  BAR.SYNC.DEFER_BLOCKING 0x0 ;  /* 0x0000000000007b1d */ /* 0x000fec0000010000 */
[----:B------:R-:W-:Y:S05]  /*09b0*/  @P0 BRA `(.L_x_32) ;  /* 0x00000000004c0947 */ /* 0x000fea0003800000 */
[----:B------:R0:W0:Y:S01]  /*09c0*/  LDS R20, [R8] ;  /* 0x0000000008147984 */ /* 0x0000220000000800 */
[----:B------:R-:W-:-:S03]  /*09d0*/  UMOV UR5, 0xffffffff ;  /* 0xffffffff00057882 */ /* 0x000fc60000000000 */
[----:B------:R-:W-:Y:S05]  /*09e0*/  BRA.DIV UR5, `(.L_x_33) ;  /* 0x0000000a05347947 */ /* 0x000fea000b800000 */
[----:B0-2---:R-:W0:Y:S02]  /*09f0*/  SHFL.UP PT, R21, R20, 0x1, RZ ;  /* 0x0420000014157989 */ /* 0x005e2400000e00ff */
[----:B0-----:R-:W-:-:S05]  /*0a00*/  SEL R21, R21, RZ, P1 ;  /* 0x000000ff15157207 */ /* 0x001fca0000800000 */
[----:B------:R-:W-:-:S05]  /*0a10*/  IMAD.IADD R25, R20, 0x1, R21 ;  /* 0x0000000114197824 */ /* 0x000fca00078e0215 */
        /* <DEDUP_REMOVED lines=8> */
[----:B-1----:R-:W-:-:S05]  /*0aa0*/  IMAD.IADD R28, R27, 0x1, R18 ;  /* 0x000000011b1c7824 */ /* 0x002fca00078e0212 */
[----:B------:R0:W1:Y:S02]  /*0ab0*/  SHFL.UP PT, R21, R28, 0x10, RZ ;  /* 0x060000001c157989 */ /* 0x00006400000e00ff */
.L_x_48:
[----:B-1----:R-:W-:-:S05]  /*0ac0*/  SEL R21, R21, RZ, P5 ;  /* 0x000000ff15157207 */ /* 0x002fca0002800000 */
[----:B------:R-:W-:-:S05]  /*0ad0*/  IMAD.IADD R21, R28, 0x1, R21 ;  /* 0x000000011c157824 */ /* 0x000fca00078e0215 */
[----:B------:R1:W-:Y:S02]  /*0ae0*/  STS [R8], R21 ;  /* 0x0000001508007388 */ /* 0x0003e40000000800 */
.L_x_32:
[----:B------:R-:W-:Y:S05]  /*0af0*/  WARPSYNC.ALL ;  /* 0x0000000000007948 */ /* 0x000fea0003800000 */
[----:B------:R-:W-:Y:S01]  /*0b00*/  BAR.SYNC.DEFER_BLOCKING 0x0 ;  /* 0x0000000000007b1d */ /* 0x000fe20000010000 */
[----:B------:R-:W-:Y:S01]  /*0b10*/  ISETP.GE.U32.AND P3, PT, R10, 0x20, PT ;  /* 0x000000200a00780c */ /* 0x000fe20003f66070 */
[----:B------:R-:W-:Y:S01]  /*0b20*/  IMAD R15, R11, 0x2, R15 ;  /* 0x000000020b0f7824 */ /* 0x000fe200078e020f */
[----:B------:R-:W-:Y:S02]  /*0b30*/  ISETP.NE.AND P2, PT, R23, RZ, PT ;  /* 0x000000ff1700720c */ /* 0x000fe40003f45270 */
[----:B------:R-:W-:-:S02]  /*0b40*/  ISETP.NE.AND P1, PT, R24, RZ, PT ;  /* 0x000000ff1800720c */ /* 0x000fc40003f25270 */
[----:B------:R-:W-:-:S07]  /*0b50*/  IADD3 R13, PT, PT, R11, R13, R11 ;  /* 0x0000000d0b0d7210 */ /* 0x000fce0007ffe00b */
[----:B------:R-:W5:Y:S01]  /*0b60*/  @P3 LDS R17, [R0+-0x4] ;  /* 0xfffffc0000113984 */ /* 0x000f620000000800 */
[----:B------:R-:W-:Y:S06]  /*0b70*/  BAR.SYNC.DEFER_BLOCKING 0x0 ;  /* 0x0000000000007b1d */ /* 0x000fec0000010000 */
[----:B------:R-:W0:Y:S01]  /*0b80*/  @!P0 LDS R19, [R8] ;  /* 0x0000000008138984 */ /* 0x000e220000000800 */
[----:B-----5:R-:W-:-:S05]  /*0b90*/  @P3 IADD3 R4, PT, PT, R4, R17, RZ ;  /* 0x0000001104043210 */ /* 0x020fca0007ffe0ff */
[----:B----4-:R-:W-:-:S05]  /*0ba0*/  @!P2 IMAD.IADD R5, R5, 0x1, R4 ;  /* 0x000000010505a824 */ /* 0x010fca00078e0204 */
[----:B------:R4:W-:Y:S01]  /*0bb0*/  @!P2 STG.E desc[UR6][R6.64], R5 ;  /* 0x000000050600a986 */ /* 0x0009e2000c101906 */
[----:B0-----:R-:W-:-:S05]  /*0bc0*/  @!P0 IMAD.IADD R19, R19, 0x1, R4 ;  /* 0x0000000113138824 */ /* 0x001fca00078e0204 */
[----:B------:R4:W-:Y:S01]  /*0bd0*/  @!P0 STS [R8], R19 ;  /* 0x0000001308008388 */ /* 0x0009e20000000800 */
[----:B------:R-:W-:Y:S06]  /*0be0*/  BAR.SYNC.DEFER_BLOCKING 0x0 ;  /* 0x0000000000007b1d */ /* 0x000fec0000010000 */
[----:B------:R-:W-:Y:S05]  /*0bf0*/  @P1 BRA `(.L_x_34) ;  /* 0xfffffff400d41947 */ /* 0x000fea000383ffff */
.L_x_27:
[----:B------:R-:W-:-:S04]  /*0c00*/  LOP3.LUT R14, R14, 0x1, RZ, 0xc0, !PT ;  /* 0x000000010e0e7812 */ /* 0x000fc800078ec0ff */
[----:B------:R-:W-:-:S13]  /*0c10*/  ISETP.NE.U32.AND P1, PT, R14, 0x1, PT ;  /* 0x000000010e00780c */ /* 0x000fda0003f25070 */
[----:B------:R-:W-:Y:S05]  /*0c20*/  @P1 BRA `(.L_x_26) ;  /* 0x0000000000fc1947 */ /* 0x000fea0003800000 */
[C---:B------:R-:W-:Y:S01]  /*0c30*/  ISETP.GE.U32.AND P5, PT, R13.reuse, R12, PT ;  /* 0x0000000c0d00720c */ /* 0x040fe20003fa6070 */
[----:B------:R-:W-:Y:S02]  /*0c40*/  IMAD.MOV.U32 R4, RZ, RZ, RZ ;  /* 0x000000ffff047224 */ /* 0x000fe400078e00ff */
[----:B------:R-:W-:-:S10]  /*0c50*/  IMAD.WIDE.U32 R2, R13, 0x4, R2 ;  /* 0x000000040d027825 */ /* 0x000fd400078e0002 */
[----:B------:R-:W4:Y:S01]  /*0c60*/  @!P5 LDG.E R4, desc[UR6][R2.64] ;  /* 0x000000060204d981 */ /* 0x000f22000c1e1900 */
[C---:B------:R-:W-:Y:S02]  /*0c70*/  ISETP.NE.AND P4, PT, R22.reuse, RZ, PT ;  /* 0x000000ff1600720c */ /* 0x040fe40003f85270 */
[C---:B------:R-:W-:Y:S02]  /*0c80*/  ISETP.GE.U32.AND P3, PT, R22.reuse, 0x2, PT ;  /* 0x000000021600780c */ /* 0x040fe40003f66070 */
[C---:B------:R-:W-:Y:S02]  /*0c90*/  ISETP.GE.U32.AND P2, PT, R22.reuse, 0x4, PT ;  /* 0x000000041600780c */ /* 0x040fe40003f46070 */
[C---:B------:R-:W-:Y:S02]  /*0ca0*/  ISETP.GE.U32.AND P1, PT, R22.reuse, 0x8, PT ;  /* 0x000000081600780c */ /* 0x040fe40003f26070 */
[----:B------:R-:W-:Y:S01]  /*0cb0*/  ISETP.GE.U32.AND P6, PT, R22, 0x10, PT ;  /* 0x000000101600780c */ /* 0x000fe20003fc6070 */
[----:B----4-:R-:W0:Y:S02]  /*0cc0*/  SHFL.UP PT, R5, R4, 0x1, RZ ;  /* 0x0420000004057989 */ /* 0x010e2400000e00ff */
[----:B0-----:R-:W-:-:S05]  /*0cd0*/  SEL R5, R5, RZ, P4 ;  /* 0x000000ff05057207 */ /* 0x001fca0002000000 */
[----:B------:R-:W-:-:S05]  /*0ce0*/  IMAD.IADD R5, R5, 0x1, R4 ;  /* 0x0000000105057824 */ /* 0x000fca00078e0204 */
[----:B---3--:R-:W0:Y:S02]  /*0cf0*/  SHFL.UP PT, R6, R5, 0x2, RZ ;  /* 0x0440000005067989 */ /* 0x008e2400000e00ff */
[----:B0-----:R-:W-:-:S05]  /*0d00*/  SEL R6, R6, RZ, P3 ;  /* 0x000000ff06067207 */ /* 0x001fca0001800000 */
[----:B------:R-:W-:Y:S01]  /*0d10*/  IMAD.IADD R6, R5, 0x1, R6 ;  /* 0x0000000105067824 */ /* 0x000fe200078e0206 */
[----:B------:R-:W-:-:S04]  /*0d20*/  P2R R5, PR, RZ, 0x40 ;  /* 0x00000040ff057803 */ /* 0x000fc80000000000 */
[----:B------:R-:W0:Y:S02]  /*0d30*/  SHFL.UP PT, R7, R6, 0x4, RZ ;  /* 0x0480000006077989 */ /* 0x000e2400000e00ff */
[----:B0-----:R-:W-:-:S05]  /*0d40*/  SEL R7, R7, RZ, P2 ;  /* 0x000000ff07077207 */ /* 0x001fca0001000000 */
[----:B------:R-:W-:-:S05]  /*0d50*/  IMAD.IADD R7, R6, 0x1, R7 ;  /* 0x0000000106077824 */ /* 0x000fca00078e0207 */
[----:B------:R-:W0:Y:S02]  /*0d60*/  SHFL.UP PT, R4, R7, 0x8, RZ ;  /* 0x0500000007047989 */ /* 0x000e2400000e00ff */
[----:B0-----:R-:W-:-:S04]  /*0d70*/  SEL R4, R4, RZ, P1 ;  /* 0x000000ff04047207 */ /* 0x001fc80000800000 */
[----:B------:R-:W-:-:S05]  /*0d80*/  IADD3 R11, PT, PT, R7, R4, RZ ;  /* 0x00000004070b7210 */ /* 0x000fca0007ffe0ff */
[----:B------:R-:W0:Y:S02]  /*0d90*/  SHFL.UP PT, R4, R11, 0x10, RZ ;  /* 0x060000000b047989 */ /* 0x000e2400000e00ff */
[----:B0-----:R-:W-:Y:S02]  /*0da0*/  SEL R12, R4, RZ, P6 ;  /* 0x000000ff040c7207 */ /* 0x001fe40003000000 */
[----:B------:R-:W0:Y:S01]  /*0db0*/  LDS R4, [UR4+0x7c] ;  /* 0x00007c04ff047984 */ /* 0x000e220008000800 */
[----:B------:R-:W-:Y:S01]  /*0dc0*/  BAR.SYNC.DEFER_BLOCKING 0x0 ;  /* 0x0000000000007b1d */ /* 0x000fe20000010000 */
[----:B------:R-:W-:Y:S01]  /*0dd0*/  ISETP.NE.AND P6, PT, R22, 0x1f, PT ;  /* 0x0000001f1600780c */ /* 0x000fe20003fc5270 */
[----:B------:R-:W-:-:S12]  /*0de0*/  IMAD.IADD R5, R11, 0x1, R12 ;  /* 0x000000010b057824 */ /* 0x000fd800078e020c */
[----:B------:R3:W-:Y:S01]  /*0df0*/  @!P6 STS [R0], R5 ;  /* 0x000000050000e388 */ /* 0x0007e20000000800 */
[----:B------:R-:W-:Y:S06]  /*0e00*/  BAR.SYNC.DEFER_BLOCKING 0x0 ;  /* 0x0000000000007b1d */ /* 0x000fec0000010000 */
[----:B------:R-:W-:Y:S05]  /*0e10*/  @P0 BRA `(.L_x_35) ;  /* 0x0000000000500947 */ /* 0x000fea0003800000 */
[----:B------:R4:W0:Y:S01]  /*0e20*/  LDS R20, [R8] ;  /* 0x0000000008147984 */ /* 0x0008220000000800 */
[----:B------:R-:W-:-:S03]  /*0e30*/  UMOV UR5, 0xffffffff ;  /* 0xffffffff00057882 */ /* 0x000fc60000000000 */
[----:B------:R-:W-:Y:S05]  /*0e40*/  BRA.DIV UR5, `(.L_x_36) ;  /* 0x0000000605a87947 */ /* 0x000fea000b800000 */
[----:B012---:R-:W0:Y:S02]  /*0e50*/  SHFL.UP PT, R21, R20, 0x1, RZ ;  /* 0x0420000014157989 */ /* 0x007e2400000e00ff */
        /* <DEDUP_REMOVED lines=11> */
[----:B------:R0:W1:Y:S02]  /*0f10*/  SHFL.UP PT, R21, R11, 0x10, RZ ;  /* 0x060000000b157989 */ /* 0x00006400000e00ff */
.L_x_54:
[----:B------:R-:W-:-:S04]  /*0f20*/  ISETP.GE.U32.AND P1, PT, R22, 0x10, PT ;  /* 0x000000101600780c */ /* 0x000fc80003f26070 */
[----:B-1----:R-:W-:-:S05]  /*0f30*/  SEL R6, R21, RZ, P1 ;  /* 0x000000ff15067207 */ /* 0x002fca0000800000 */
[----:B0-----:R-:W-:-:S05]  /*0f40*/  IMAD.IADD R11, R11, 0x1, R6 ;  /* 0x000000010b0b7824 */ /* 0x001fca00078e0206 */
[----:B------:R0:W-:Y:S02]  /*0f50*/  STS [R8], R11 ;  /* 0x0000000b08007388 */ /* 0x0001e40000000800 */
.L_x_35:
[----:B------:R-:W-:Y:S05]  /*0f60*/  WARPSYNC.ALL ;  /* 0x0000000000007948 */ /* 0x000fea0003800000 */
[----:B------:R-:W-:Y:S01]  /*0f70*/  BAR.SYNC.DEFER_BLOCKING 0x0 ;  /* 0x0000000000007b1d */ /* 0x000fe20000010000 */
[----:B------:R-:W-:-:S13]  /*0f80*/  ISETP.GE.U32.AND P1, PT, R10, 0x20, PT ;  /* 0x000000200a00780c */ /* 0x000fda0003f26070 */
[----:B------:R-:W5:Y:S01]  /*0f90*/  @P1 LDS R7, [R0+-0x4] ;  /* 0xfffffc0000071984 */ /* 0x000f620000000800 */
[----:B------:R-:W-:Y:S06]  /*0fa0*/  BAR.SYNC.DEFER_BLOCKING 0x0 ;  /* 0x0000000000007b1d */ /* 0x000fec0000010000 */
[----:B0-----:R-:W0:Y:S01]  /*0fb0*/  @!P0 LDS R11, [R8] ;  /* 0x00000000080b8984 */ /* 0x001e220000000800 */
[----:B-----5:R-:W-:-:S05]  /*0fc0*/  @P1 IMAD.IADD R4, R4, 0x1, R7 ;  /* 0x0000000104041824 */ /* 0x020fca00078e0207 */
[----:B---3--:R-:W-:-:S05]  /*0fd0*/  @!P5 IADD3 R5, PT, PT, R5, R4, RZ ;  /* 0x000000040505d210 */ /* 0x008fca0007ffe0ff */
[----:B------:R3:W-:Y:S01]  /*0fe0*/  @!P5 STG.E desc[UR6][R2.64], R5 ;  /* 0x000000050200d986 */ /* 0x0007e2000c101906 */
[----:B0-----:R-:W-:-:S05]  /*0ff0*/  @!P0 IMAD.IADD R11, R11, 0x1, R4 ;  /* 0x000000010b0b8824 */ /* 0x001fca00078e0204 */
[----:B------:R3:W-:Y:S01]  /*1000*/  @!P0 STS [R8], R11 ;  /* 0x0000000b08008388 */ /* 0x0007e20000000800 */
[----:B------:R-:W-:Y:S06]  /*1010*/  BAR.SYNC.DEFER_BLOCKING 0x0 ;  /* 0x0000000000007b1d */ /* 0x000fec0000010000 */
.L_x_26:
[----:B------:R-:W-:-:S13]  /*1020*/  ISETP.NE.AND P0, PT, R10, RZ, PT ;  /* 0x000000ff0a00720c */ /* 0x000fda0003f05270 */
[----:B------:R-:W-:Y:S05]  /*1030*/  @P0 EXIT ;  /* 0x000000000000094d */ /* 0x000fea0003800000 */
[----:B---34-:R-:W3:Y:S01]  /*1040*/  LDS R5, [UR4+0x7c] ;  /* 0x00007c04ff057984 */ /* 0x018ee20008000800 */
[----:B------:R-:W4:Y:S02]  /*1050*/  LDC.64 R2, c[0x0][0x388] ;  /* 0x0000e200ff027b82 */ /* 0x000f240000000a00 */
[----:B----4-:R-:W-:-:S05]  /*1060*/  IMAD.WIDE.U32 R2, R9, 0x4, R2 ;  /* 0x0000000409027825 */ /* 0x010fca00078e0002 */
[----:B---3--:R-:W-:Y:S01]  /*1070*/  STG.E desc[UR6][R2.64], R5 ;  /* 0x0000000502007986 */ /* 0x008fe2000c101906 */
[----:B------:R-:W-:Y:S05]  /*1080*/  EXIT ;  /* 0x000000000000794d */ /* 0x000fea0003800000 */
.L_x_29:
[----:B------:R-:W-:Y:S02]  /*1090*/  IMAD.MOV.U32 R19, RZ, RZ, 0x1 ;  /* 0x00000001ff137424 */ /* 0x000fe400078e00ff */
[----:B------:R-:W-:Y:S02]  /*10a0*/  IMAD.MOV.U32 R18, RZ, RZ, RZ ;  /* 0x000000ffff127224 */ /* 0x000fe400078e00ff */
[----:B------:R-:W-:-:S07]  /*10b0*/  IMAD.MOV.U32 R17, RZ, RZ, -0x1 ;  /* 0xffffffffff117424 */ /* 0x000fce00078e00ff */
[----:B01----:R-:W-:Y:S05]  /*10c0*/  WARPSYNC.COLLECTIVE R17, `(.L_x_37) ;  /* 0x0000000011087348 */ /* 0x003fea0003c00000 */
[----:B-1----:R1:W2:Y:S02]  /*10d0*/  SHFL.UP P6, R21, R20, R19, R18 ;  /* 0x0400001314157389 */ /* 0x0022a400000c0012 */
[----:B012---:R-:W-:Y:S05]  /*10e0*/  ENDCOLLECTIVE ;  /* 0x000000000000791b */ /* 0x007fea0003800000 */
.L_x_37:
[----:B------:R-:W-:Y:S01]  /*10f0*/  IMAD.MOV.U32 R19, RZ, RZ, 0x2 ;  /* 0x00000002ff137424 */ /* 0x000fe200078e00ff */
[----:B------:R-:W-:-:S05]  /*1100*/  SEL R21, R21, RZ, P1 ;  /* 0x000000ff15157207 */ /* 0x000fca0000800000 */
[----:B------:R-:W-:-:S04]  /*1110*/  IMAD.IADD R25, R20, 0x1, R21 ;  /* 0x0000000114197824 */ /* 0x000fc800078e0215 */
[----:B------:R-:W-:-:S07]  /*1120*/  IMAD.MOV.U32 R20, RZ, RZ, R25 ;  /* 0x000000ffff147224 */ /* 0x000fce00078e0019 */
[----:B------:R-:W-:Y:S05]  /*1130*/  WARPSYNC.COLLECTIVE R17, `(.L_x_38) ;  /* 0x0000000011087348 */ /* 0x000fea0003c00000 */
[----:B------:R0:W1:Y:S02]  /*1140*/  SHFL.UP P6, R21, R20, R19, R18 ;  /* 0x0400001314157389 */ /* 0x00006400000c0012 */
[----:B01----:R-:W-:Y:S05]  /*1150*/  ENDCOLLECTIVE ;  /* 0x000000000000791b */ /* 0x003fea0003800000 */
.L_x_38:
[----:B------:R-:W-:Y:S01]  /*1160*/  IMAD.MOV.U32 R19, RZ, RZ, 0x4 ;  /* 0x00000004ff137424 */ /* 0x000fe200078e00ff */
[----:B------:R-:W-:-:S04]  /*1170*/  SEL R26, R21, RZ, P2 ;  /* 0x000000ff151a7207 */ /* 0x000fc80001000000 */
[----:B------:R-:W-:-:S05]  /*1180*/  IADD3 R26, PT, PT, R25, R26, RZ ;  /* 0x0000001a191a7210 */ /* 0x000fca0007ffe0ff */
[----:B------:R-:W-:-:S07]  /*1190*/  IMAD.MOV.U32 R20, RZ, RZ, R26 ;  /* 0x000000ffff147224 */ /* 0x000fce00078e001a */
[----:B------:R-:W-:Y:S05]  /*11a0*/  WARPSYNC.COLLECTIVE R17, `(.L_x_39) ;  /* 0x0000000011087348 */ /* 0x000fea0003c00000 */
[----:B------:R0:W1:Y:S02]  /*11b0*/  SHFL.UP P6, R21, R20, R19, R18 ;  /* 0x0400001314157389 */ /* 0x00006400000c0012 */
[----:B01----:R-:W-:Y:S05]  /*11c0*/  ENDCOLLECTIVE ;  /* 0x000000000000791b */ /* 0x003fea0003800000 */
.L_x_39:
[----:B------:R-:W-:Y:S01]  /*11d0*/  IMAD.MOV.U32 R19, RZ, RZ, 0x8 ;  /* 0x00000008ff137424 */ /* 0x000fe200078e00ff */
[----:B------:R-:W-:-:S05]  /*11e0*/  SEL R21, R21, RZ, P3 ;  /* 0x000000ff15157207 */ /* 0x000fca0001800000 */
[----:B------:R-:W-:-:S04]  /*11f0*/  IMAD.IADD R27, R26, 0x1, R21 ;  /* 0x000000011a1b7824 */ /* 0x000fc800078e0215 */
[----:B------:R-:W-:-:S07]  /*1200*/  IMAD.MOV.U32 R20, RZ, RZ, R27 ;  /* 0x000000ffff147224 */ /* 0x000fce00078e001b */
[----:B------:R-:W-:Y:S05]  /*1210*/  WARPSYNC.COLLECTIVE R17, `(.L_x_40) ;  /* 0x0000000011087348 */ /* 0x000fea0003c00000 */
[----:B------:R0:W1:Y:S02]  /*1220*/  SHFL.UP P6, R21, R20, R19, R18 ;  /* 0x0400001314157389 */ /* 0x00006400000c0012 */
[----:B01----:R-:W-:Y:S05]  /*1230*/  ENDCOLLECTIVE ;  /* 0x000000000000791b */ /* 0x003fea0003800000 */
.L_x_40:
[----:B------:R-:W-:Y:S01]  /*1240*/  HFMA2 R19, -RZ, RZ, 0, 9.5367431640625e-07 ;  /* 0x00000010ff137431 */ /* 0x000fe200000001ff */
[----:B------:R-:W-:-:S05]  /*1250*/  SEL R28, R21, RZ, P4 ;  /* 0x000000ff151c7207 */ /* 0x000fca0002000000 */
[----:B------:R-:W-:-:S04]  /*1260*/  IMAD.IADD R28, R27, 0x1, R28 ;  /* 0x000000011b1c7824 */ /* 0x000fc800078e021c */
[----:B------:R-:W-:-:S07]  /*1270*/  IMAD.MOV.U32 R20, RZ, RZ, R28 ;  /* 0x000000ffff147224 */ /* 0x000fce00078e001c */
[----:B------:R-:W-:Y:S05]  /*1280*/  WARPSYNC.COLLECTIVE R17, `(.L_x_41) ;  /* 0x0000000011087348 */ /* 0x000fea0003c00000 */
[----:B------:R0:W1:Y:S02]  /*1290*/  SHFL.UP P6, R21, R20, R19, R18 ;  /* 0x0400001314157389 */ /* 0x00006400000c0012 */
[----:B01----:R-:W-:Y:S05]  /*12a0*/  ENDCOLLECTIVE ;  /* 0x000000000000791b */ /* 0x003fea0003800000 */
.L_x_41:
[----:B------:R-:W-:Y:S05]  /*12b0*/  BRA `(.L_x_42) ;  /* 0xfffffff400007947 */ /* 0x000fea000383ffff */
.L_x_33:
[----:B------:R-:W-:Y:S02]  /*12c0*/  IMAD.MOV.U32 R19, RZ, RZ, 0x1 ;  /* 0x00000001ff137424 */ /* 0x000fe400078e00ff */
[----:B------:R-:W-:Y:S02]  /*12d0*/  IMAD.MOV.U32 R18, RZ, RZ, RZ ;  /* 0x000000ffff127224 */ /* 0x000fe400078e00ff */
[----:B------:R-:W-:-:S07]  /*12e0*/  IMAD.MOV.U32 R17, RZ, RZ, -0x1 ;  /* 0xffffffffff117424 */ /* 0x000fce00078e00ff */
[----:B01234-:R-:W-:Y:S05]  /*12f0*/  WARPSYNC.COLLECTIVE R17, `(.L_x_43) ;  /* 0x0000000011087348 */ /* 0x01ffea0003c00000 */
[----:B0-2---:R0:W2:Y:S02]  /*1300*/  SHFL.UP P6, R21, R20, R19, R18 ;  /* 0x0400001314157389 */ /* 0x0050a400000c0012 */
[----:B01234-:R-:W-:Y:S05]  /*1310*/  ENDCOLLECTIVE ;  /* 0x000000000000791b */ /* 0x01ffea0003800000 */
.L_x_43:
[----:B------:R-:W-:Y:S01]  /*1320*/  IMAD.MOV.U32 R19, RZ, RZ, 0x2 ;  /* 0x00000002ff137424 */ /* 0x000fe200078e00ff */
[----:B------:R-:W-:-:S05]  /*1330*/  SEL R21, R21, RZ, P1 ;  /* 0x000000ff15157207 */ /* 0x000fca0000800000 */
[----:B------:R-:W-:-:S04]  /*1340*/  IMAD.IADD R25, R20, 0x1, R21 ;  /* 0x0000000114197824 */ /* 0x000fc800078e0215 */
[----:B------:R-:W-:-:S07]  /*1350*/  IMAD.MOV.U32 R20, RZ, RZ, R25 ;  /* 0x000000ffff147224 */ /* 0x000fce00078e0019 */
[----:B------:R-:W-:Y:S05]  /*1360*/  WARPSYNC.COLLECTIVE R17, `(.L_x_44) ;  /* 0x0000000011087348 */ /* 0x000fea0003c00000 */
[----:B------:R0:W1:Y:S02]  /*1370*/  SHFL.UP P6, R21, R20, R19, R18 ;  /* 0x0400001314157389 */ /* 0x00006400000c0012 */
[----:B01----:R-:W-:Y:S05]  /*1380*/  ENDCOLLECTIVE ;  /* 0x000000000000791b */ /* 0x003fea0003800000 */
.L_x_44:
[----:B------:R-:W-:Y:S01]  /*1390*/  IMAD.MOV.U32 R19, RZ, RZ, 0x4 ;  /* 0x00000004ff137424 */ /* 0x000fe200078e00ff */
[----:B------:R-:W-:-:S05]  /*13a0*/  SEL R26, R21, RZ, P2 ;  /* 0x000000ff151a7207 */ /* 0x000fca0001000000 */
[----:B------:R-:W-:-:S05]  /*13b0*/  IMAD.IADD R26, R25, 0x1, R26 ;  /* 0x00000001191a7824 */ /* 0x000fca00078e021a */
[----:B------:R-:W-:-:S07]  /*13c0*/  MOV R20, R26 ;  /* 0x0000001a00147202 */ /* 0x000fce0000000f00 */
[----:B------:R-:W-:Y:S05]  /*13d0*/  WARPSYNC.COLLECTIVE R17, `(.L_x_45) ;  /* 0x0000000011087348 */ /* 0x000fea0003c00000 */
[----:B------:R0:W1:Y:S02]  /*13e0*/  SHFL.UP P6, R21, R20, R19, R18 ;  /* 0x0400001314157389 */ /* 0x00006400000c0012 */
[----:B01----:R-:W-:Y:S05]  /*13f0*/  ENDCOLLECTIVE ;  /* 0x000000000000791b */ /* 0x003fea0003800000 */
.L_x_45:
[----:B------:R-:W-:Y:S01]  /*1400*/  IMAD.MOV.U32 R19, RZ, RZ, 0x8 ;  /* 0x00000008ff137424 */ /* 0x000fe200078e00ff */
[----:B------:R-:W-:-:S05]  /*1410*/  SEL R21, R21, RZ, P3 ;  /* 0x000000ff15157207 */ /* 0x000fca0001800000 */
[----:B------:R-:W-:-:S04]  /*1420*/  IMAD.IADD R27, R26, 0x1, R21 ;  /* 0x000000011a1b7824 */ /* 0x000fc800078e0215 */
[----:B------:R-:W-:-:S07]  /*1430*/  IMAD.MOV.U32 R20, RZ, RZ, R27 ;  /* 0x000000ffff147224 */ /* 0x000fce00078e001b */
[----:B------:R-:W-:Y:S05]  /*1440*/  WARPSYNC.COLLECTIVE R17, `(.L_x_46) ;  /* 0x0000000011087348 */ /* 0x000fea0003c00000 */
[----:B------:R0:W1:Y:S02]  /*1450*/  SHFL.UP P6, R21, R20, R19, R18 ;  /* 0x0400001314157389 */ /* 0x00006400000c0012 */
[----:B01----:R-:W-:Y:S05]  /*1460*/  ENDCOLLECTIVE ;  /* 0x000000000000791b */ /* 0x003fea0003800000 */
.L_x_46:
[----:B------:R-:W-:Y:S01]  /*1470*/  IMAD.MOV.U32 R19, RZ, RZ, 0x10 ;  /* 0x00000010ff137424 */ /* 0x000fe200078e00ff */
[----:B------:R-:W-:-:S05]  /*1480*/  SEL R28, R21, RZ, P4 ;  /* 0x000000ff151c7207 */ /* 0x000fca0002000000 */
[----:B------:R-:W-:-:S04]  /*1490*/  IMAD.IADD R28, R27, 0x1, R28 ;  /* 0x000000011b1c7824 */ /* 0x000fc800078e021c */
[----:B------:R-:W-:-:S07]  /*14a0*/  IMAD.MOV.U32 R20, RZ, RZ, R28 ;  /* 0x000000ffff147224 */ /* 0x000fce00078e001c */
[----:B------:R-:W-:Y:S05]  /*14b0*/  WARPSYNC.COLLECTIVE R17, `(.L_x_47) ;  /* 0x0000000011087348 */ /* 0x000fea0003c00000 */
[----:B------:R0:W1:Y:S02]  /*14c0*/  SHFL.UP P6, R21, R20, R19, R18 ;  /* 0x0400001314157389 */ /* 0x00006400000c0012 */
[----:B01----:R-:W-:Y:S05]  /*14d0*/  ENDCOLLECTIVE ;  /* 0x000000000000791b */ /* 0x003fea0003800000 */
.L_x_47:
[----:B------:R-:W-:Y:S05]  /*14e0*/  BRA `(.L_x_48) ;  /* 0xfffffff400747947 */ /* 0x000fea000383ffff */
.L_x_36:
[----:B------:R-:W-:Y:S02]  /*14f0*/  HFMA2 R19, -RZ, RZ, 0, 5.9604644775390625e-08 ;  /* 0x00000001ff137431 */ /* 0x000fe400000001ff */
[----:B------:R-:W-:Y:S02]  /*1500*/  IMAD.MOV.U32 R18, RZ, RZ, RZ ;  /* 0x000000ffff127224 */ /* 0x000fe400078e00ff */
[----:B------:R-:W-:-:S07]  /*1510*/  IMAD.MOV.U32 R17, RZ, RZ, -0x1 ;  /* 0xffffffffff117424 */ /* 0x000fce00078e00ff */
[----:B01234-:R-:W-:Y:S05]  /*1520*/  WARPSYNC.COLLECTIVE R17, `(.L_x_49) ;  /* 0x0000000011087348 */ /* 0x01ffea0003c00000 */
[----:B012---:R0:W1:Y:S02]  /*1530*/  SHFL.UP P6, R21, R20, R19, R18 ;  /* 0x0400001314157389 */ /* 0x00706400000c0012 */
[----:B01-34-:R-:W-:Y:S05]  /*1540*/  ENDCOLLECTIVE ;  /* 0x000000000000791b */ /* 0x01bfea0003800000 */
.L_x_49:
[----:B------:R-:W-:Y:S01]  /*1550*/  IMAD.MOV.U32 R19, RZ, RZ, 0x2 ;  /* 0x00000002ff137424 */ /* 0x000fe200078e00ff */
[----:B------:R-:W-:-:S05]  /*1560*/  SEL R21, R21, RZ, P4 ;  /* 0x000000ff15157207 */ /* 0x000fca0002000000 */
[----:B------:R-:W-:-:S04]  /*1570*/  IMAD.IADD R6, R20, 0x1, R21 ;  /* 0x0000000114067824 */ /* 0x000fc800078e0215 */
[----:B------:R-:W-:-:S07]  /*1580*/  IMAD.MOV.U32 R20, RZ, RZ, R6 ;  /* 0x000000ffff147224 */ /* 0x000fce00078e0006 */
[----:B------:R-:W-:Y:S05]  /*1590*/  WARPSYNC.COLLECTIVE R17, `(.L_x_50) ;  /* 0x0000000011087348 */ /* 0x000fea0003c00000 */
[----:B------:R0:W1:Y:S02]  /*15a0*/  SHFL.UP P6, R21, R20, R19, R18 ;  /* 0x0400001314157389 */ /* 0x00006400000c0012 */
[----:B01----:R-:W-:Y:S05]  /*15b0*/  ENDCOLLECTIVE ;  /* 0x000000000000791b */ /* 0x003fea0003800000 */
.L_x_50:
[----:B------:R-:W-:Y:S02]  /*15c0*/  MOV R19, 0x4 ;  /* 0x0000000400137802 */ /* 0x000fe40000000f00 */
[----:B------:R-:W-:-:S05]  /*15d0*/  SEL R7, R21, RZ, P3 ;  /* 0x000000ff15077207 */ /* 0x000fca0001800000 */
[----:B------:R-:W-:-:S04]  /*15e0*/  IMAD.IADD R7, R6, 0x1, R7 ;  /* 0x0000000106077824 */ /* 0x000fc800078e0207 */
[----:B------:R-:W-:-:S07]  /*15f0*/  IMAD.MOV.U32 R20, RZ, RZ, R7 ;  /* 0x000000ffff147224 */ /* 0x000fce00078e0007 */
[----:B------:R-:W-:Y:S05]  /*1600*/  WARPSYNC.COLLECTIVE R17, `(.L_x_51) ;  /* 0x0000000011087348 */ /* 0x000fea0003c00000 */
[----:B------:R0:W1:Y:S02]  /*1610*/  SHFL.UP P6, R21, R20, R19, R18 ;  /* 0x0400001314157389 */ /* 0x00006400000c0012 */
[----:B01----:R-:W-:Y:S05]  /*1620*/  ENDCOLLECTIVE ;  /* 0x000000000000791b */ /* 0x003fea0003800000 */
.L_x_51:
[----:B------:R-:W-:Y:S01]  /*1630*/  IMAD.MOV.U32 R19, RZ, RZ, 0x8 ;  /* 0x00000008ff137424 */ /* 0x000fe200078e00ff */
[----:B------:R-:W-:-:S05]  /*1640*/  SEL R12, R21, RZ, P2 ;  /* 0x000000ff150c7207 */ /* 0x000fca0001000000 */
[----:B------:R-:W-:-:S04]  /*1650*/  IMAD.IADD R12, R7, 0x1, R12 ;  /* 0x00000001070c7824 */ /* 0x000fc800078e020c */
[----:B------:R-:W-:-:S07]  /*1660*/  IMAD.MOV.U32 R20, RZ, RZ, R12 ;  /* 0x000000ffff147224 */ /* 0x000fce00078e000c */
[----:B------:R-:W-:Y:S05]  /*1670*/  WARPSYNC.COLLECTIVE R17, `(.L_x_52) ;  /* 0x0000000011087348 */ /* 0x000fea0003c00000 */
[----:B------:R0:W1:Y:S02]  /*1680*/  SHFL.UP P6, R21, R20, R19, R18 ;  /* 0x0400001314157389 */ /* 0x00006400000c0012 */
[----:B01----:R-:W-:Y:S05]  /*1690*/  ENDCOLLECTIVE ;  /* 0x000000000000791b */ /* 0x003fea0003800000 */
.L_x_52:
[----:B------:R-:W-:Y:S01]  /*16a0*/  IMAD.MOV.U32 R19, RZ, RZ, 0x10 ;  /* 0x00000010ff137424 */ /* 0x000fe200078e00ff */
[----:B------:R-:W-:-:S05]  /*16b0*/  SEL R11, R21, RZ, P1 ;  /* 0x000000ff150b7207 */ /* 0x000fca0000800000 */
[----:B------:R-:W-:-:S04]  /*16c0*/  IMAD.IADD R11, R12, 0x1, R11 ;  /* 0x000000010c0b7824 */ /* 0x000fc800078e020b */
[----:B------:R-:W-:-:S07]  /*16d0*/  IMAD.MOV.U32 R20, RZ, RZ, R11 ;  /* 0x000000ffff147224 */ /* 0x000fce00078e000b */
[----:B------:R-:W-:Y:S05]  /*16e0*/  WARPSYNC.COLLECTIVE R17, `(.L_x_53) ;  /* 0x0000000011087348 */ /* 0x000fea0003c00000 */
[----:B------:R0:W1:Y:S02]  /*16f0*/  SHFL.UP P6, R21, R20, R19, R18 ;  /* 0x0400001314157389 */ /* 0x00006400000c0012 */
[----:B01----:R-:W-:Y:S05]  /*1700*/  ENDCOLLECTIVE ;  /* 0x000000000000791b */ /* 0x003fea0003800000 */
.L_x_53:
[----:B------:R-:W-:Y:S05]  /*1710*/  BRA `(.L_x_54) ;  /* 0xfffffff800007947 */ /* 0x000fea000383ffff */
.L_x_55:
        /* <DEDUP_REMOVED lines=14> */
.L_x_64:


//--------------------- .text._Z11countKernelPjS_jjj --------------------------
	.section	.text._Z11countKernelPjS_jjj,"ax",@progbits
	.align	128
        .global         _Z11countKernelPjS_jjj
        .type           _Z11countKernelPjS_jjj,@function
        .size           _Z11countKernelPjS_jjj,(.L_x_65 - _Z11countKernelPjS_jjj)
        .other          _Z11countKernelPjS_jjj,@"STO_CUDA_ENTRY STV_DEFAULT"
_Z11countKernelPjS_jjj:
.text._Z11countKernelPjS_jjj:
[----:B------:R-:W-:Y:S01]  /*0000*/  LDC R1, c[0x0][0x37c] ;  /* 0x0000df00ff017b82 */ /* 0x000fe20000000800 */
[----:B------:R-:W0:Y:S07]  /*0010*/  S2R R5, SR_TID.X ;  /* 0x0000000000057919 */ /* 0x000e2e0000002100 */
[----:B------:R-:W1:Y:S01]  /*0020*/  S2UR UR5, SR_CgaCtaId ;  /* 0x00000000000579c3 */ /* 0x000e620000008800 */
[----:B------:R-:W2:Y:S01]  /*0030*/  LDCU UR6, c[0x0][0x360] ;  /* 0x00006c00ff0677ac */ /* 0x000ea20008000800 */
[----:B------:R-:W-:Y:S01]  /*0040*/  BSSY.RECONVERGENT B0, `(.L_x_56) ;  /* 0x0000012000007945 */ /* 0x000fe20003800200 */
[----:B------:R-:W2:Y:S01]  /*0050*/  S2R R10, SR_CTAID.X ;  /* 0x00000000000a7919 */ /* 0x000ea20000002500 */
[----:B------:R-:W-:-:S02]  /*0060*/  UMOV UR4, 0x400 ;  /* 0x0000040000047882 */ /* 0x000fc40000000000 */
[----:B-1----:R-:W-:Y:S01]  /*0070*/  ULEA UR4, UR5, UR4, 0x18 ;  /* 0x0000000405047291 */ /* 0x002fe2000f8ec0ff */
[--C-:B0-----:R-:W-:Y:S01]  /*0080*/  SHF.R.U32.HI R6, RZ, 0x5, R5.reuse ;  /* 0x00000005ff067819 */ /* 0x101fe20000011605 */
[C---:B------:R-:W-:Y:S01]  /*0090*/  IMAD.SHL.U32 R3, R5.reuse, 0x4, RZ ;  /* 0x0000000405037824 */ /* 0x040fe200078e00ff */
[----:B------:R-:W-:Y:S01]  /*00a0*/  LOP3.LUT R4, R5, 0x1f, RZ, 0xc0, !PT ;  /* 0x0000001f05047812 */ /* 0x000fe200078ec0ff */
[----:B--2---:R-:W-:Y:S02]  /*00b0*/  IMAD R5, R10, UR6, R5 ;  /* 0x000000060a057c24 */ /* 0x004fe4000f8e0205 */
[----:B------:R-:W-:-:S05]  /*00c0*/  IMAD.SHL.U32 R8, R6, 0x400, RZ ;  /* 0x0000040006087824 */ /* 0x000fca00078e00ff */
[----:B------:R-:W-:-:S04]  /*00d0*/  LOP3.LUT R3, R8, 0x7c, R3, 0xf8, !PT ;  /* 0x0000007c08037812 */ /* 0x000fc800078ef803 */
[----:B------:R-:W-:Y:S01]  /*00e0*/  IADD3 R0, PT, PT, R3, UR4, RZ ;  /* 0x0000000403007c10 */ /* 0x000fe2000fffe0ff */
[----:B------:R-:W-:-:S04]  /*00f0*/  IMAD.MOV.U32 R3, RZ, RZ, R4 ;  /* 0x000000ffff037224 */ /* 0x000fc800078e0004 */
[----:B------:R-:W-:-:S07]  /*0100*/  IMAD.MOV.U32 R2, RZ, RZ, R0 ;  /* 0x000000ffff027224 */ /* 0x000fce00078e0000 */
.L_x_57:
[C---:B------:R-:W-:Y:S01]  /*0110*/  ISETP.GE.U32.AND P0, PT, R3.reuse, 0xe0, PT ;  /* 0x000000e00300780c */ /* 0x040fe20003f06070 */
[----:B------:R0:W-:Y:S01]  /*0120*/  STS [R2], RZ ;  /* 0x000000ff02007388 */ /* 0x0001e20000000800 */
[----:B------:R-:W-:Y:S01]  /*0130*/  IADD3 R3, PT, PT, R3, 0x20, RZ ;  /* 0x0000002003037810 */ /* 0x000fe20007ffe0ff */
[----:B0-----:R-:W-:-:S10]  /*0140*/  VIADD R2, R2, 0x80 ;  /* 0x0000008002027836 */ /* 0x001fd40000000000 */
[----:B------:R-:W-:Y:S05]  /*0150*/  @!P0 BRA `(.L_x_57) ;  /* 0xfffffffc00ec8947 */ /* 0x000fea000383ffff */
[----:B------:R-:W-:Y:S05]  /*0160*/  BSYNC.RECONVERGENT B0 ;  /* 0x0000000000007941 */ /* 0x000fea0003800200 */
.L_x_56:
[----:B------:R-:W0:Y:S01]  /*0170*/  LDC R11, c[0x0][0x394] ;  /* 0x0000e500ff0b7b82 */ /* 0x000e220000000800 */
[----:B------:R-:W1:Y:S01]  /*0180*/  LDCU UR5, c[0x0][0x390] ;  /* 0x00007200ff0577ac */ /* 0x000e620008000800 */
[----:B------:R-:W-:Y:S01]  /*0190*/  BSSY.RECONVERGENT B0, `(.L_x_58) ;  /* 0x0000015000007945 */ /* 0x000fe20003800200 */
[----:B------:R-:W2:Y:S05]  /*01a0*/  LDCU.64 UR8, c[0x0][0x358] ;  /* 0x00006b00ff0877ac */ /* 0x000eaa0008000a00 */
[----:B------:R-:W3:Y:S01]  /*01b0*/  LDC.64 R2, c[0x0][0x388] ;  /* 0x0000e200ff027b82 */ /* 0x000ee20000000a00 */
[----:B-1----:R-:W-:Y:S01]  /*01c0*/  ISETP.GE.U32.AND P0, PT, R5, UR5, PT ;  /* 0x0000000505007c0c */ /* 0x002fe2000bf06070 */
[----:B0-----:R-:W-:-:S05]  /*01d0*/  IMAD R7, R4, R11, RZ ;  /* 0x0000000b04077224 */ /* 0x001fca00078e02ff */
[----:B------:R-:W-:-:S04]  /*01e0*/  SHF.L.U32 R7, R7, 0x5, RZ ;  /* 0x0000000507077819 */ /* 0x000fc800000006ff */
[----:B------:R-:W-:Y:S01]  /*01f0*/  LOP3.LUT R9, R6, R7, RZ, 0xfc, !PT ;  /* 0x0000000706097212 */ /* 0x000fe200078efcff */
[----:B------:R-:W-:Y:S02]  /*0200*/  NOP ;  /* 0x0000000000007918 */ /* 0x000fe40000000000 */
[----:B--23--:R-:W-:Y:S05]  /*0210*/  @P0 BRA `(.L_x_59) ;  /* 0x0000000000300947 */ /* 0x00cfea0003800000 */
[----:B------:R-:W0:Y:S01]  /*0220*/  LDC.64 R6, c[0x0][0x380] ;  /* 0x0000e000ff067b82 */ /* 0x000e220000000a00 */
[----:B------:R-:W1:Y:S01]  /*0230*/  LDCU UR5, c[0x0][0x398] ;  /* 0x00007300ff0577ac */ /* 0x000e620008000800 */
[----:B0-----:R-:W-:-:S06]  /*0240*/  IMAD.WIDE.U32 R6, R5, 0x4, R6 ;  /* 0x0000000405067825 */ /* 0x001fcc00078e0006 */
[----:B------:R-:W2:Y:S01]  /*0250*/  LDG.E R6, desc[UR8][R6.64] ;  /* 0x0000000806067981 */ /* 0x000ea2000c1e1900 */
[----:B-1----:R-:W-:Y:S01]  /*0260*/  USHF.L.U32 UR5, UR5, 0x3, URZ ;  /* 0x0000000305057899 */ /* 0x002fe200080006ff */
[----:B------:R-:W-:Y:S01]  /*0270*/  VIADD R8, R8, UR4 ;  /* 0x0000000408087c36 */ /* 0x000fe20008000000 */
[----:B------:R-:W-:Y:S02]  /*0280*/  UMOV UR6, 0xff ;  /* 0x000000ff00067882 */ /* 0x000fe40000000000 */
[----:B------:R-:W-:-:S06]  /*0290*/  USHF.L.U32 UR6, UR6, UR5, URZ ;  /* 0x0000000506067299 */ /* 0x000fcc00080006ff */
[----:B--2---:R-:W-:-:S04]  /*02a0*/  LOP3.LUT R5, R6, UR6, RZ, 0xc0, !PT ;  /* 0x0000000606057c12 */ /* 0x004fc8000f8ec0ff */
[----:B------:R-:W-:-:S04]  /*02b0*/  SHF.R.U32.HI R5, RZ, UR5, R5 ;  /* 0x00000005ff057c19 */ /* 0x000fc80008011605 */
[----:B------:R-:W-:-:S05]  /*02c0*/  LEA R5, R5, R8, 0x2 ;  /* 0x0000000805057211 */ /* 0x000fca00078e10ff */
[----:B------:R0:W-:Y:S02]  /*02d0*/  ATOMS.POPC.INC.32 RZ, [R5+URZ] ;  /* 0x0000000005ff7f8c */ /* 0x0001e4000d8000ff */
.L_x_59:
[----:B------:R-:W-:Y:S05]  /*02e0*/  BSYNC.RECONVERGENT B0 ;  /* 0x0000000000007941 */ /* 0x000fea0003800200 */
.L_x_58:
[----:B------:R-:W-:Y:S01]  /*02f0*/  IMAD R9, R10, 0x20, R9 ;  /* 0x000000200a097824 */ /* 0x000fe200078e0209 */
[----:B------:R-:W-:-:S06]  /*0300*/  NOP ;  /* 0x0000000000007918 */ /* 0x000fcc0000000000 */
.L_x_60:
[----:B01----:R0:W1:Y:S01]  /*0310*/  LDS R5, [R0] ;  /* 0x0000000000057984 */ /* 0x0030620000000800 */
[----:B------:R-:W-:Y:S01]  /*0320*/  IMAD.WIDE.U32 R6, R9, 0x4, R2 ;  /* 0x0000000409067825 */ /* 0x000fe200078e0002 */
[C---:B------:R-:W-:Y:S02]  /*0330*/  ISETP.GE.U32.AND P0, PT, R4.reuse, 0xe0, PT ;  /* 0x000000e00400780c */ /* 0x040fe40003f06070 */
[----:B------:R-:W-:Y:S01]  /*0340*/  IADD3 R4, PT, PT, R4, 0x20, RZ ;  /* 0x0000002004047810 */ /* 0x000fe20007ffe0ff */
[----:B------:R-:W-:Y:S01]  /*0350*/  IMAD R9, R11, 0x400, R9 ;  /* 0x000004000b097824 */ /* 0x000fe200078e0209 */
[----:B0-----:R-:W-:Y:S01]  /*0360*/  IADD3 R0, PT, PT, R0, 0x80, RZ ;  /* 0x0000008000007810 */ /* 0x001fe20007ffe0ff */
[----:B-1----:R1:W-:Y:S08]  /*0370*/  STG.E desc[UR8][R6.64], R5 ;  /* 0x0000000506007986 */ /* 0x0023f0000c101908 */
[----:B------:R-:W-:Y:S05]  /*0380*/  @!P0 BRA `(.L_x_60) ;  /* 0xfffffffc00e08947 */ /* 0x000fea000383ffff */
[----:B------:R-:W-:Y:S05]  /*0390*/  EXIT ;  /* 0x000000000000794d */ /* 0x000fea0003800000 */
.L_x_61:
        /* <DEDUP_REMOVED lines=14> */
.L_x_65:


//--------------------- .nv.shared._Z13reorderKernelPjPiS_S_S_S0_jjj --------------------------
	.section	.nv.shared._Z13reorderKernelPjPiS_S_S_S0_jjj,"aw",@nobits
	.sectionflags	@""
	.align	4
.nv.shared._Z13reorderKernelPjPiS_S_S_S0_jjj:
	.zero		33792


//--------------------- .nv.shared.reserved.0     --------------------------
	.section	.nv.shared.reserved.0,"aw",@nobits
	.weak		__nv_reservedSMEM_offset_0_alias
	.size		__nv_reservedSMEM_offset_0_alias, 0, 64
	.other		__nv_reservedSMEM_offset_0_alias,@"STO_CUDA_RESERVED_SHARED STV_DEFAULT"
__nv_reservedSMEM_offset_0_alias:
	.zero		0
	.zero		64


//--------------------- .nv.shared._Z18totalSumScanKernelPj --------------------------
	.section	.nv.shared._Z18totalSumScanKernelPj,"aw",@nobits
	.sectionflags	@""
	.align	4
.nv.shared._Z18totalSumScanKernelPj:
	.zero		1056


//--------------------- .nv.shared._Z18radixSumScanKernelPjS_j --------------------------
	.section	.nv.shared._Z18radixSumScanKernelPjS_j,"aw",@nobits
	.sectionflags	@""
	.align	4
.nv.shared._Z18radixSumScanKernelPjS_j:
	.zero		1152


//--------------------- .nv.shared._Z11countKernelPjS_jjj --------------------------
	.section	.nv.shared._Z11countKernelPjS_jjj,"aw",@nobits
	.sectionflags	@""
	.align	4
.nv.shared._Z11countKernelPjS_jjj:
	.zero		33792


//--------------------- .nv.constant0._Z13reorderKernelPjPiS_S_S_S0_jjj --------------------------
	.section	.nv.constant0._Z13reorderKernelPjPiS_S_S_S0_jjj,"a",@progbits
	.sectionflags	@""
	.align	4
.nv.constant0._Z13reorderKernelPjPiS_S_S_S0_jjj:
	.zero		956


//--------------------- .nv.constant0._Z18totalSumScanKernelPj --------------------------
	.section	.nv.constant0._Z18totalSumScanKernelPj,"a",@progbits
	.sectionflags	@""
	.align	4
.nv.constant0._Z18totalSumScanKernelPj:
	.zero		904


//--------------------- .nv.constant0._Z18radixSumScanKernelPjS_j --------------------------
	.section	.nv.constant0._Z18radixSumScanKernelPjS_j,"a",@progbits
	.sectionflags	@""
	.align	4
.nv.constant0._Z18radixSumScanKernelPjS_j:
	.zero		916


//--------------------- .nv.constant0._Z11countKernelPjS_jjj --------------------------
	.section	.nv.constant0._Z11countKernelPjS_jjj,"a",@progbits
	.sectionflags	@""
	.align	4
.nv.constant0._Z11countKernelPjS_jjj:
	.zero		924


//--------------------- SYMBOLS --------------------------

	.type		.nv.reservedSmem.offset0,@object
	.size		.nv.reservedSmem.offset0,0x4
	.type		.nv.reservedSmem.cap,@object
	.size		.nv.reservedSmem.cap,0x4
